//
// Generated by NVIDIA NVVM Compiler
//
// Compiler Build ID: CL-36424714
// Cuda compilation tools, release 13.0, V13.0.88
// Based on NVVM 20.0.0
//

.version 9.0
.target sm_100
.address_size 64

	// .globl	_Z6kernelPcS_S_S_PfmmmmmiiS0_S_S0_miiiiff
.extern .func  (.param .b32 func_retval0) vprintf
(
	.param .b64 vprintf_param_0,
	.param .b64 vprintf_param_1
)
;
.extern .func  (.param .b64 func_retval0) malloc
(
	.param .b64 malloc_param_0
)
;
.extern .func free
(
	.param .b64 free_param_0
)
;
.global .align 1 .b8 $str[7] = {101, 114, 114, 111, 114, 10};
.global .align 1 .b8 $str$1[6] = {101, 114, 114, 111, 114};
.global .align 1 .b8 $str$2[10] = {117, 110, 100, 101, 102, 105, 110, 101, 10};
.extern .shared .align 16 .b8 shared[];

.visible .entry _Z6kernelPcS_S_S_PfmmmmmiiS0_S_S0_miiiiff(
	.param .u64 .ptr .align 1 _Z6kernelPcS_S_S_PfmmmmmiiS0_S_S0_miiiiff_param_0,
	.param .u64 .ptr .align 1 _Z6kernelPcS_S_S_PfmmmmmiiS0_S_S0_miiiiff_param_1,
	.param .u64 .ptr .align 1 _Z6kernelPcS_S_S_PfmmmmmiiS0_S_S0_miiiiff_param_2,
	.param .u64 .ptr .align 1 _Z6kernelPcS_S_S_PfmmmmmiiS0_S_S0_miiiiff_param_3,
	.param .u64 .ptr .align 1 _Z6kernelPcS_S_S_PfmmmmmiiS0_S_S0_miiiiff_param_4,
	.param .u64 _Z6kernelPcS_S_S_PfmmmmmiiS0_S_S0_miiiiff_param_5,
	.param .u64 _Z6kernelPcS_S_S_PfmmmmmiiS0_S_S0_miiiiff_param_6,
	.param .u64 _Z6kernelPcS_S_S_PfmmmmmiiS0_S_S0_miiiiff_param_7,
	.param .u64 _Z6kernelPcS_S_S_PfmmmmmiiS0_S_S0_miiiiff_param_8,
	.param .u64 _Z6kernelPcS_S_S_PfmmmmmiiS0_S_S0_miiiiff_param_9,
	.param .u32 _Z6kernelPcS_S_S_PfmmmmmiiS0_S_S0_miiiiff_param_10,
	.param .u32 _Z6kernelPcS_S_S_PfmmmmmiiS0_S_S0_miiiiff_param_11,
	.param .u64 .ptr .align 1 _Z6kernelPcS_S_S_PfmmmmmiiS0_S_S0_miiiiff_param_12,
	.param .u64 .ptr .align 1 _Z6kernelPcS_S_S_PfmmmmmiiS0_S_S0_miiiiff_param_13,
	.param .u64 .ptr .align 1 _Z6kernelPcS_S_S_PfmmmmmiiS0_S_S0_miiiiff_param_14,
	.param .u64 _Z6kernelPcS_S_S_PfmmmmmiiS0_S_S0_miiiiff_param_15,
	.param .u32 _Z6kernelPcS_S_S_PfmmmmmiiS0_S_S0_miiiiff_param_16,
	.param .u32 _Z6kernelPcS_S_S_PfmmmmmiiS0_S_S0_miiiiff_param_17,
	.param .u32 _Z6kernelPcS_S_S_PfmmmmmiiS0_S_S0_miiiiff_param_18,
	.param .u32 _Z6kernelPcS_S_S_PfmmmmmiiS0_S_S0_miiiiff_param_19,
	.param .f32 _Z6kernelPcS_S_S_PfmmmmmiiS0_S_S0_miiiiff_param_20,
	.param .f32 _Z6kernelPcS_S_S_PfmmmmmiiS0_S_S0_miiiiff_param_21
)
{
	.reg .pred 	%p<111>;
	.reg .b16 	%rs<41>;
	.reg .b32 	%r<378>;
	.reg .b32 	%f<118>;
	.reg .b64 	%rd<168>;

	ld.param.u64 	%rd34, [_Z6kernelPcS_S_S_PfmmmmmiiS0_S_S0_miiiiff_param_0];
	ld.param.u64 	%rd35, [_Z6kernelPcS_S_S_PfmmmmmiiS0_S_S0_miiiiff_param_1];
	ld.param.u64 	%rd36, [_Z6kernelPcS_S_S_PfmmmmmiiS0_S_S0_miiiiff_param_2];
	ld.param.u64 	%rd37, [_Z6kernelPcS_S_S_PfmmmmmiiS0_S_S0_miiiiff_param_3];
	ld.param.u64 	%rd38, [_Z6kernelPcS_S_S_PfmmmmmiiS0_S_S0_miiiiff_param_4];
	ld.param.u32 	%r116, [_Z6kernelPcS_S_S_PfmmmmmiiS0_S_S0_miiiiff_param_5];
	ld.param.u32 	%r117, [_Z6kernelPcS_S_S_PfmmmmmiiS0_S_S0_miiiiff_param_6];
	ld.param.u32 	%r118, [_Z6kernelPcS_S_S_PfmmmmmiiS0_S_S0_miiiiff_param_7];
	ld.param.u32 	%r119, [_Z6kernelPcS_S_S_PfmmmmmiiS0_S_S0_miiiiff_param_8];
	ld.param.u32 	%r112, [_Z6kernelPcS_S_S_PfmmmmmiiS0_S_S0_miiiiff_param_10];
	ld.param.u64 	%rd39, [_Z6kernelPcS_S_S_PfmmmmmiiS0_S_S0_miiiiff_param_14];
	ld.param.u32 	%r120, [_Z6kernelPcS_S_S_PfmmmmmiiS0_S_S0_miiiiff_param_16];
	ld.param.u32 	%r114, [_Z6kernelPcS_S_S_PfmmmmmiiS0_S_S0_miiiiff_param_17];
	ld.param.u32 	%r121, [_Z6kernelPcS_S_S_PfmmmmmiiS0_S_S0_miiiiff_param_18];
	ld.param.u32 	%r115, [_Z6kernelPcS_S_S_PfmmmmmiiS0_S_S0_miiiiff_param_19];
	cvta.to.global.u64 	%rd40, %rd35;
	cvta.to.global.u64 	%rd41, %rd34;
	cvta.to.global.u64 	%rd42, %rd37;
	cvta.to.global.u64 	%rd43, %rd36;
	cvta.to.global.u64 	%rd1, %rd38;
	cvta.to.global.u64 	%rd2, %rd39;
	mov.u32 	%r1, %ctaid.x;
	mov.u32 	%r2, %tid.x;
	mul.lo.s32 	%r122, %r1, %r116;
	mul.lo.s32 	%r123, %r1, %r117;
	mul.lo.s32 	%r124, %r1, %r118;
	mul.lo.s32 	%r125, %r1, %r119;
	mul.lo.s32 	%r126, %r120, %r2;
	mul.lo.s32 	%r127, %r121, %r2;
	cvt.s64.s32 	%rd44, %r122;
	cvt.s64.s32 	%rd45, %r126;
	add.s64 	%rd46, %rd45, %rd44;
	add.s64 	%rd3, %rd41, %rd46;
	cvt.s64.s32 	%rd47, %r123;
	add.s64 	%rd48, %rd45, %rd47;
	add.s64 	%rd4, %rd40, %rd48;
	cvt.s64.s32 	%rd49, %r124;
	cvt.s64.s32 	%rd50, %r127;
	add.s64 	%rd51, %rd50, %rd49;
	add.s64 	%rd5, %rd43, %rd51;
	cvt.s64.s32 	%rd52, %r125;
	add.s64 	%rd53, %rd50, %rd52;
	add.s64 	%rd6, %rd42, %rd53;
	mul.lo.s32 	%r3, %r112, %r2;
	mul.lo.s32 	%r4, %r114, %r112;
	add.s32 	%r128, %r4, %r2;
	mad.lo.s32 	%r5, %r115, %r112, %r128;
	setp.ge.s32 	%p1, %r2, %r114;
	@%p1 bra 	$L__BB0_59;
	mov.b32 	%r329, 1;
	mov.b32 	%r326, 0;
$L__BB0_2:
	cvt.u64.u32 	%rd54, %r326;
	add.s64 	%rd55, %rd3, %rd54;
	ld.global.u8 	%rs7, [%rd55];
	setp.ne.s16 	%p2, %rs7, 1;
	@%p2 bra 	$L__BB0_6;
	add.s64 	%rd57, %rd4, %rd54;
	ld.global.u8 	%rs8, [%rd57];
	setp.lt.u16 	%p3, %rs8, 4;
	mov.b32 	%r328, 2;
	@%p3 bra 	$L__BB0_5;
	mov.u64 	%rd58, $str;
	cvta.global.u64 	%rd59, %rd58;
	{ // callseq 0, 0
	.param .b64 param0;
	st.param.b64 	[param0], %rd59;
	.param .b64 param1;
	st.param.b64 	[param1], 0;
	.param .b32 retval0;
	call.uni (retval0), 
	vprintf, 
	(
	param0, 
	param1
	);
	ld.param.b32 	%r133, [retval0];
	} // callseq 0
	mov.b32 	%r328, 0;
$L__BB0_5:
	add.s32 	%r329, %r328, %r329;
$L__BB0_6:
	add.s32 	%r326, %r326, 1;
	setp.lt.s32 	%p4, %r326, %r329;
	@%p4 bra 	$L__BB0_2;
	ld.param.u32 	%r304, [_Z6kernelPcS_S_S_PfmmmmmiiS0_S_S0_miiiiff_param_10];
	setp.lt.s32 	%p5, %r304, 1;
	@%p5 bra 	$L__BB0_59;
	and.b32  	%r6, %r329, 15;
	and.b32  	%r7, %r329, 7;
	mov.b32 	%r330, 0;
	cvt.s64.s32 	%rd60, %r329;
	mul.wide.s32 	%rd61, %r329, 4;
$L__BB0_9:
	setp.lt.s32 	%p6, %r329, 1;
	{ // callseq 1, 0
	.param .b64 param0;
	st.param.b64 	[param0], %rd61;
	.param .b64 retval0;
	call.uni (retval0), 
	malloc, 
	(
	param0
	);
	ld.param.b64 	%rd62, [retval0];
	} // callseq 1
	{ // callseq 2, 0
	.param .b64 param0;
	st.param.b64 	[param0], %rd60;
	.param .b64 retval0;
	call.uni (retval0), 
	malloc, 
	(
	param0
	);
	ld.param.b64 	%rd63, [retval0];
	} // callseq 2
	@%p6 bra 	$L__BB0_23;
	setp.lt.u32 	%p7, %r329, 16;
	mov.b32 	%r333, 0;
	@%p7 bra 	$L__BB0_13;
	mov.b32 	%r331, 0;
$L__BB0_12:
	.pragma "nounroll";
	cvt.u64.u32 	%rd64, %r331;
	add.s64 	%rd65, %rd63, %rd64;
	mov.b16 	%rs9, 0;
	st.u8 	[%rd65], %rs9;
	st.u8 	[%rd65+1], %rs9;
	st.u8 	[%rd65+2], %rs9;
	st.u8 	[%rd65+3], %rs9;
	st.u8 	[%rd65+4], %rs9;
	st.u8 	[%rd65+5], %rs9;
	st.u8 	[%rd65+6], %rs9;
	st.u8 	[%rd65+7], %rs9;
	st.u8 	[%rd65+8], %rs9;
	st.u8 	[%rd65+9], %rs9;
	st.u8 	[%rd65+10], %rs9;
	st.u8 	[%rd65+11], %rs9;
	st.u8 	[%rd65+12], %rs9;
	st.u8 	[%rd65+13], %rs9;
	st.u8 	[%rd65+14], %rs9;
	st.u8 	[%rd65+15], %rs9;
	add.s32 	%r331, %r331, 16;
	and.b32  	%r333, %r329, 2147483632;
	setp.ne.s32 	%p8, %r331, %r333;
	@%p8 bra 	$L__BB0_12;
$L__BB0_13:
	setp.eq.s32 	%p9, %r6, 0;
	@%p9 bra 	$L__BB0_23;
	add.s32 	%r138, %r6, -1;
	setp.lt.u32 	%p10, %r138, 7;
	@%p10 bra 	$L__BB0_16;
	cvt.u64.u32 	%rd66, %r333;
	add.s64 	%rd67, %rd63, %rd66;
	mov.b16 	%rs10, 0;
	st.u8 	[%rd67], %rs10;
	st.u8 	[%rd67+1], %rs10;
	st.u8 	[%rd67+2], %rs10;
	st.u8 	[%rd67+3], %rs10;
	st.u8 	[%rd67+4], %rs10;
	st.u8 	[%rd67+5], %rs10;
	st.u8 	[%rd67+6], %rs10;
	st.u8 	[%rd67+7], %rs10;
	add.s32 	%r333, %r333, 8;
$L__BB0_16:
	setp.eq.s32 	%p11, %r7, 0;
	@%p11 bra 	$L__BB0_23;
	add.s32 	%r139, %r7, -1;
	setp.lt.u32 	%p12, %r139, 3;
	@%p12 bra 	$L__BB0_19;
	cvt.u64.u32 	%rd68, %r333;
	add.s64 	%rd69, %rd63, %rd68;
	mov.b16 	%rs11, 0;
	st.u8 	[%rd69], %rs11;
	st.u8 	[%rd69+1], %rs11;
	st.u8 	[%rd69+2], %rs11;
	st.u8 	[%rd69+3], %rs11;
	add.s32 	%r333, %r333, 4;
$L__BB0_19:
	and.b32  	%r23, %r329, 3;
	setp.eq.s32 	%p13, %r23, 0;
	@%p13 bra 	$L__BB0_23;
	setp.eq.s32 	%p14, %r23, 1;
	cvt.u64.u32 	%rd70, %r333;
	add.s64 	%rd9, %rd63, %rd70;
	mov.b16 	%rs12, 0;
	st.u8 	[%rd9], %rs12;
	@%p14 bra 	$L__BB0_23;
	setp.eq.s32 	%p15, %r23, 2;
	mov.b16 	%rs13, 0;
	st.u8 	[%rd9+1], %rs13;
	@%p15 bra 	$L__BB0_23;
	mov.b16 	%rs14, 0;
	st.u8 	[%rd9+2], %rs14;
$L__BB0_23:
	setp.lt.s32 	%p16, %r329, 2;
	@%p16 bra 	$L__BB0_58;
	ld.param.u64 	%rd162, [_Z6kernelPcS_S_S_PfmmmmmiiS0_S_S0_miiiiff_param_9];
	cvt.u64.u32 	%rd71, %r330;
	mad.lo.s64 	%rd10, %rd162, %rd71, %rd1;
	mov.u32 	%r335, %r329;
$L__BB0_25:
	mov.u32 	%r336, %r335;
$L__BB0_26:
	mov.u32 	%r25, %r336;
	add.s32 	%r336, %r25, -1;
	cvt.u64.u32 	%rd72, %r336;
	add.s64 	%rd73, %rd3, %rd72;
	ld.global.u8 	%rs15, [%rd73];
	setp.ne.s16 	%p17, %rs15, 1;
	@%p17 bra 	$L__BB0_28;
	add.s64 	%rd75, %rd63, %rd72;
	ld.u8 	%rs16, [%rd75];
	setp.ne.s16 	%p19, %rs16, 0;
	setp.gt.s32 	%p20, %r25, 1;
	and.pred  	%p21, %p19, %p20;
	@%p21 bra 	$L__BB0_26;
	bra.uni 	$L__BB0_29;
$L__BB0_28:
	setp.gt.s32 	%p18, %r25, 1;
	@%p18 bra 	$L__BB0_26;
$L__BB0_29:
	cvt.s64.s32 	%rd76, %r25;
	add.s64 	%rd11, %rd4, %rd76;
	ld.global.u8 	%rs39, [%rd11+-1];
	setp.lt.u16 	%p22, %rs39, 4;
	mov.b32 	%r337, -2;
	@%p22 bra 	$L__BB0_31;
	mov.u64 	%rd77, $str;
	cvta.global.u64 	%rd78, %rd77;
	{ // callseq 3, 0
	.param .b64 param0;
	st.param.b64 	[param0], %rd78;
	.param .b64 param1;
	st.param.b64 	[param1], 0;
	.param .b32 retval0;
	call.uni (retval0), 
	vprintf, 
	(
	param0, 
	param1
	);
	ld.param.b32 	%r142, [retval0];
	} // callseq 3
	ld.global.u8 	%rs39, [%rd11+-1];
	mov.b32 	%r337, 0;
$L__BB0_31:
	setp.lt.u16 	%p23, %rs39, 4;
	@%p23 bra 	$L__BB0_33;
	mov.u64 	%rd79, $str;
	cvta.global.u64 	%rd80, %rd79;
	{ // callseq 4, 0
	.param .b64 param0;
	st.param.b64 	[param0], %rd80;
	.param .b64 param1;
	st.param.b64 	[param1], 0;
	.param .b32 retval0;
	call.uni (retval0), 
	vprintf, 
	(
	param0, 
	param1
	);
	ld.param.b32 	%r144, [retval0];
	} // callseq 4
	{ // callseq 5, 0
	.param .b64 param0;
	st.param.b64 	[param0], %rd80;
	.param .b64 param1;
	st.param.b64 	[param1], 0;
	.param .b32 retval0;
	call.uni (retval0), 
	vprintf, 
	(
	param0, 
	param1
	);
	ld.param.b32 	%r146, [retval0];
	} // callseq 5
	bra.uni 	$L__BB0_47;
$L__BB0_33:
	cvt.u64.u32 	%rd81, %r335;
	add.s64 	%rd12, %rd3, %rd81;
	ld.global.u8 	%rs18, [%rd12+-2];
	setp.eq.s16 	%p24, %rs18, 2;
	add.s64 	%rd13, %rd4, %rd81;
	mul.wide.u32 	%rd82, %r335, 4;
	add.s64 	%rd14, %rd62, %rd82;
	@%p24 bra 	$L__BB0_38;
	setp.eq.s16 	%p25, %rs18, 1;
	@%p25 bra 	$L__BB0_37;
	setp.ne.s16 	%p26, %rs18, 0;
	@%p26 bra 	$L__BB0_39;
	ld.global.s8 	%r150, [%rd13+-2];
	mul.wide.s32 	%rd85, %r150, 4;
	add.s64 	%rd86, %rd10, %rd85;
	ld.global.f32 	%f107, [%rd86];
	bra.uni 	$L__BB0_40;
$L__BB0_37:
	ld.f32 	%f107, [%rd14+-8];
	bra.uni 	$L__BB0_40;
$L__BB0_38:
	ld.param.u32 	%r305, [_Z6kernelPcS_S_S_PfmmmmmiiS0_S_S0_miiiiff_param_10];
	ld.global.s8 	%r148, [%rd13+-2];
	mad.lo.s32 	%r149, %r305, %r148, %r330;
	mul.wide.s32 	%rd83, %r149, 4;
	add.s64 	%rd84, %rd10, %rd83;
	ld.global.f32 	%f107, [%rd84];
	bra.uni 	$L__BB0_40;
$L__BB0_39:
	mov.u64 	%rd87, $str$1;
	cvta.global.u64 	%rd88, %rd87;
	{ // callseq 6, 0
	.param .b64 param0;
	st.param.b64 	[param0], %rd88;
	.param .b64 param1;
	st.param.b64 	[param1], 0;
	.param .b32 retval0;
	call.uni (retval0), 
	vprintf, 
	(
	param0, 
	param1
	);
	ld.param.b32 	%r151, [retval0];
	} // callseq 6
$L__BB0_40:
	ld.global.u8 	%rs19, [%rd12+-1];
	setp.eq.s16 	%p27, %rs19, 2;
	@%p27 bra 	$L__BB0_45;
	setp.eq.s16 	%p28, %rs19, 1;
	@%p28 bra 	$L__BB0_44;
	setp.ne.s16 	%p29, %rs19, 0;
	@%p29 bra 	$L__BB0_46;
	ld.global.s8 	%r155, [%rd13+-1];
	mul.wide.s32 	%rd93, %r155, 4;
	add.s64 	%rd94, %rd10, %rd93;
	ld.global.f32 	%f108, [%rd94];
	bra.uni 	$L__BB0_47;
$L__BB0_44:
	mul.wide.u32 	%rd91, %r335, 4;
	add.s64 	%rd92, %rd62, %rd91;
	ld.f32 	%f108, [%rd92+-4];
	bra.uni 	$L__BB0_47;
$L__BB0_45:
	ld.param.u32 	%r306, [_Z6kernelPcS_S_S_PfmmmmmiiS0_S_S0_miiiiff_param_10];
	ld.global.s8 	%r153, [%rd13+-1];
	mad.lo.s32 	%r154, %r306, %r153, %r330;
	mul.wide.s32 	%rd89, %r154, 4;
	add.s64 	%rd90, %rd10, %rd89;
	ld.global.f32 	%f108, [%rd90];
	bra.uni 	$L__BB0_47;
$L__BB0_46:
	mov.u64 	%rd95, $str$1;
	cvta.global.u64 	%rd96, %rd95;
	{ // callseq 7, 0
	.param .b64 param0;
	st.param.b64 	[param0], %rd96;
	.param .b64 param1;
	st.param.b64 	[param1], 0;
	.param .b32 retval0;
	call.uni (retval0), 
	vprintf, 
	(
	param0, 
	param1
	);
	ld.param.b32 	%r156, [retval0];
	} // callseq 7
$L__BB0_47:
	setp.gt.s16 	%p30, %rs39, 1;
	@%p30 bra 	$L__BB0_51;
	setp.eq.s16 	%p33, %rs39, 0;
	@%p33 bra 	$L__BB0_54;
	setp.eq.s16 	%p34, %rs39, 1;
	@%p34 bra 	$L__BB0_50;
	bra.uni 	$L__BB0_56;
$L__BB0_50:
	sub.f32 	%f109, %f107, %f108;
	bra.uni 	$L__BB0_57;
$L__BB0_51:
	setp.eq.s16 	%p31, %rs39, 2;
	@%p31 bra 	$L__BB0_55;
	setp.eq.s16 	%p32, %rs39, 3;
	@%p32 bra 	$L__BB0_53;
	bra.uni 	$L__BB0_56;
$L__BB0_53:
	div.rn.f32 	%f109, %f107, %f108;
	bra.uni 	$L__BB0_57;
$L__BB0_54:
	add.f32 	%f109, %f107, %f108;
	bra.uni 	$L__BB0_57;
$L__BB0_55:
	mul.f32 	%f109, %f107, %f108;
	bra.uni 	$L__BB0_57;
$L__BB0_56:
	mov.u64 	%rd97, $str$2;
	cvta.global.u64 	%rd98, %rd97;
	{ // callseq 8, 0
	.param .b64 param0;
	st.param.b64 	[param0], %rd98;
	.param .b64 param1;
	st.param.b64 	[param1], 0;
	.param .b32 retval0;
	call.uni (retval0), 
	vprintf, 
	(
	param0, 
	param1
	);
	ld.param.b32 	%r158, [retval0];
	} // callseq 8
	mov.f32 	%f109, 0f00000000;
$L__BB0_57:
	cvt.s64.s32 	%rd99, %r25;
	mul.wide.s32 	%rd100, %r25, 4;
	add.s64 	%rd101, %rd62, %rd100;
	st.f32 	[%rd101+-4], %f109;
	add.s64 	%rd102, %rd63, %rd99;
	mov.b16 	%rs21, 1;
	st.u8 	[%rd102+-1], %rs21;
	add.s32 	%r335, %r337, %r335;
	setp.gt.s32 	%p35, %r335, 1;
	@%p35 bra 	$L__BB0_25;
$L__BB0_58:
	ld.param.u32 	%r307, [_Z6kernelPcS_S_S_PfmmmmmiiS0_S_S0_miiiiff_param_10];
	ld.f32 	%f44, [%rd62];
	add.s32 	%r160, %r330, %r3;
	shl.b32 	%r161, %r160, 2;
	mov.u32 	%r162, shared;
	add.s32 	%r163, %r162, %r161;
	st.shared.f32 	[%r163], %f44;
	{ // callseq 9, 0
	.param .b64 param0;
	st.param.b64 	[param0], %rd63;
	call.uni 
	free, 
	(
	param0
	);
	} // callseq 9
	{ // callseq 10, 0
	.param .b64 param0;
	st.param.b64 	[param0], %rd62;
	call.uni 
	free, 
	(
	param0
	);
	} // callseq 10
	add.s32 	%r330, %r330, 1;
	setp.ne.s32 	%p36, %r330, %r307;
	@%p36 bra 	$L__BB0_9;
$L__BB0_59:
	ld.param.u32 	%r320, [_Z6kernelPcS_S_S_PfmmmmmiiS0_S_S0_miiiiff_param_19];
	shl.b32 	%r164, %r5, 2;
	mov.u32 	%r165, shared;
	add.s32 	%r30, %r165, %r164;
	bar.sync 	0;
	setp.ge.s32 	%p37, %r2, %r320;
	@%p37 bra 	$L__BB0_122;
	mov.b32 	%r341, 1;
	mov.b32 	%r338, 0;
	mov.u64 	%rd107, $str;
$L__BB0_61:
	cvt.u64.u32 	%rd103, %r338;
	add.s64 	%rd104, %rd5, %rd103;
	ld.global.u8 	%rs22, [%rd104];
	setp.ne.s16 	%p38, %rs22, 1;
	@%p38 bra 	$L__BB0_65;
	add.s64 	%rd106, %rd6, %rd103;
	ld.global.u8 	%rs23, [%rd106];
	setp.lt.u16 	%p39, %rs23, 4;
	mov.b32 	%r340, 2;
	@%p39 bra 	$L__BB0_64;
	cvta.global.u64 	%rd108, %rd107;
	{ // callseq 11, 0
	.param .b64 param0;
	st.param.b64 	[param0], %rd108;
	.param .b64 param1;
	st.param.b64 	[param1], 0;
	.param .b32 retval0;
	call.uni (retval0), 
	vprintf, 
	(
	param0, 
	param1
	);
	ld.param.b32 	%r170, [retval0];
	} // callseq 11
	mov.b32 	%r340, 0;
$L__BB0_64:
	add.s32 	%r341, %r340, %r341;
$L__BB0_65:
	add.s32 	%r338, %r338, 1;
	setp.lt.s32 	%p40, %r338, %r341;
	@%p40 bra 	$L__BB0_61;
	ld.param.u32 	%r308, [_Z6kernelPcS_S_S_PfmmmmmiiS0_S_S0_miiiiff_param_10];
	setp.lt.s32 	%p41, %r308, 1;
	mov.f32 	%f115, 0f00000000;
	@%p41 bra 	$L__BB0_120;
	add.s32 	%r173, %r4, %r3;
	shl.b32 	%r174, %r173, 2;
	add.s32 	%r31, %r165, %r174;
	cvt.s64.s32 	%rd15, %r341;
	and.b32  	%r32, %r341, 15;
	and.b32  	%r33, %r341, 7;
	and.b32  	%r34, %r341, 3;
	mov.b32 	%r342, 0;
	shl.b64 	%rd109, %rd15, 2;
$L__BB0_68:
	setp.lt.s32 	%p42, %r341, 1;
	{ // callseq 12, 0
	.param .b64 param0;
	st.param.b64 	[param0], %rd109;
	.param .b64 retval0;
	call.uni (retval0), 
	malloc, 
	(
	param0
	);
	ld.param.b64 	%rd110, [retval0];
	} // callseq 12
	{ // callseq 13, 0
	.param .b64 param0;
	st.param.b64 	[param0], %rd15;
	.param .b64 retval0;
	call.uni (retval0), 
	malloc, 
	(
	param0
	);
	ld.param.b64 	%rd111, [retval0];
	} // callseq 13
	@%p42 bra 	$L__BB0_82;
	setp.lt.u32 	%p43, %r341, 16;
	mov.b32 	%r343, 0;
	@%p43 bra 	$L__BB0_72;
	and.b32  	%r343, %r341, 2147483632;
	neg.s32 	%r346, %r343;
	add.s64 	%rd166, %rd111, 7;
$L__BB0_71:
	.pragma "nounroll";
	mov.b16 	%rs24, 0;
	st.u8 	[%rd166+-7], %rs24;
	st.u8 	[%rd166+-6], %rs24;
	st.u8 	[%rd166+-5], %rs24;
	st.u8 	[%rd166+-4], %rs24;
	st.u8 	[%rd166+-3], %rs24;
	st.u8 	[%rd166+-2], %rs24;
	st.u8 	[%rd166+-1], %rs24;
	st.u8 	[%rd166], %rs24;
	st.u8 	[%rd166+1], %rs24;
	st.u8 	[%rd166+2], %rs24;
	st.u8 	[%rd166+3], %rs24;
	st.u8 	[%rd166+4], %rs24;
	st.u8 	[%rd166+5], %rs24;
	st.u8 	[%rd166+6], %rs24;
	st.u8 	[%rd166+7], %rs24;
	st.u8 	[%rd166+8], %rs24;
	add.s32 	%r346, %r346, 16;
	add.s64 	%rd166, %rd166, 16;
	setp.eq.s32 	%p44, %r346, 0;
	@%p44 bra 	$L__BB0_72;
	bra.uni 	$L__BB0_71;
$L__BB0_72:
	setp.eq.s32 	%p45, %r32, 0;
	@%p45 bra 	$L__BB0_82;
	add.s32 	%r178, %r32, -1;
	setp.lt.u32 	%p46, %r178, 7;
	@%p46 bra 	$L__BB0_75;
	cvt.u64.u32 	%rd112, %r343;
	add.s64 	%rd113, %rd111, %rd112;
	mov.b16 	%rs25, 0;
	st.u8 	[%rd113], %rs25;
	st.u8 	[%rd113+1], %rs25;
	st.u8 	[%rd113+2], %rs25;
	st.u8 	[%rd113+3], %rs25;
	st.u8 	[%rd113+4], %rs25;
	st.u8 	[%rd113+5], %rs25;
	st.u8 	[%rd113+6], %rs25;
	st.u8 	[%rd113+7], %rs25;
	add.s32 	%r343, %r343, 8;
$L__BB0_75:
	setp.eq.s32 	%p47, %r33, 0;
	@%p47 bra 	$L__BB0_82;
	add.s32 	%r179, %r33, -1;
	setp.lt.u32 	%p48, %r179, 3;
	@%p48 bra 	$L__BB0_78;
	cvt.u64.u32 	%rd114, %r343;
	add.s64 	%rd115, %rd111, %rd114;
	mov.b16 	%rs26, 0;
	st.u8 	[%rd115], %rs26;
	st.u8 	[%rd115+1], %rs26;
	st.u8 	[%rd115+2], %rs26;
	st.u8 	[%rd115+3], %rs26;
	add.s32 	%r343, %r343, 4;
$L__BB0_78:
	setp.eq.s32 	%p49, %r34, 0;
	@%p49 bra 	$L__BB0_82;
	setp.eq.s32 	%p50, %r34, 1;
	cvt.u64.u32 	%rd116, %r343;
	add.s64 	%rd20, %rd111, %rd116;
	mov.b16 	%rs27, 0;
	st.u8 	[%rd20], %rs27;
	@%p50 bra 	$L__BB0_82;
	setp.eq.s32 	%p51, %r34, 2;
	mov.b16 	%rs28, 0;
	st.u8 	[%rd20+1], %rs28;
	@%p51 bra 	$L__BB0_82;
	mov.b16 	%rs29, 0;
	st.u8 	[%rd20+2], %rs29;
$L__BB0_82:
	setp.lt.s32 	%p52, %r341, 2;
	mov.u32 	%r347, %r341;
	@%p52 bra 	$L__BB0_116;
$L__BB0_83:
	mov.u32 	%r348, %r347;
$L__BB0_84:
	mov.u32 	%r52, %r348;
	add.s32 	%r348, %r52, -1;
	cvt.u64.u32 	%rd117, %r348;
	add.s64 	%rd118, %rd5, %rd117;
	ld.global.u8 	%rs30, [%rd118];
	setp.ne.s16 	%p53, %rs30, 1;
	@%p53 bra 	$L__BB0_86;
	add.s64 	%rd120, %rd111, %rd117;
	ld.u8 	%rs31, [%rd120];
	setp.ne.s16 	%p55, %rs31, 0;
	setp.gt.s32 	%p56, %r52, 1;
	and.pred  	%p57, %p55, %p56;
	@%p57 bra 	$L__BB0_84;
	bra.uni 	$L__BB0_87;
$L__BB0_86:
	setp.gt.s32 	%p54, %r52, 1;
	@%p54 bra 	$L__BB0_84;
$L__BB0_87:
	cvt.s64.s32 	%rd121, %r52;
	add.s64 	%rd23, %rd6, %rd121;
	ld.global.u8 	%rs40, [%rd23+-1];
	setp.lt.u16 	%p58, %rs40, 4;
	mov.b32 	%r349, -2;
	@%p58 bra 	$L__BB0_89;
	mov.u64 	%rd122, $str;
	cvta.global.u64 	%rd123, %rd122;
	{ // callseq 14, 0
	.param .b64 param0;
	st.param.b64 	[param0], %rd123;
	.param .b64 param1;
	st.param.b64 	[param1], 0;
	.param .b32 retval0;
	call.uni (retval0), 
	vprintf, 
	(
	param0, 
	param1
	);
	ld.param.b32 	%r182, [retval0];
	} // callseq 14
	ld.global.u8 	%rs40, [%rd23+-1];
	mov.b32 	%r349, 0;
$L__BB0_89:
	setp.lt.u16 	%p59, %rs40, 4;
	@%p59 bra 	$L__BB0_91;
	mov.u64 	%rd124, $str;
	cvta.global.u64 	%rd125, %rd124;
	{ // callseq 15, 0
	.param .b64 param0;
	st.param.b64 	[param0], %rd125;
	.param .b64 param1;
	st.param.b64 	[param1], 0;
	.param .b32 retval0;
	call.uni (retval0), 
	vprintf, 
	(
	param0, 
	param1
	);
	ld.param.b32 	%r184, [retval0];
	} // callseq 15
	{ // callseq 16, 0
	.param .b64 param0;
	st.param.b64 	[param0], %rd125;
	.param .b64 param1;
	st.param.b64 	[param1], 0;
	.param .b32 retval0;
	call.uni (retval0), 
	vprintf, 
	(
	param0, 
	param1
	);
	ld.param.b32 	%r186, [retval0];
	} // callseq 16
	bra.uni 	$L__BB0_105;
$L__BB0_91:
	cvt.u64.u32 	%rd126, %r347;
	add.s64 	%rd24, %rd5, %rd126;
	ld.global.u8 	%rs33, [%rd24+-2];
	setp.eq.s16 	%p60, %rs33, 2;
	add.s64 	%rd25, %rd6, %rd126;
	mul.wide.u32 	%rd127, %r347, 4;
	add.s64 	%rd26, %rd110, %rd127;
	@%p60 bra 	$L__BB0_96;
	setp.eq.s16 	%p61, %rs33, 1;
	@%p61 bra 	$L__BB0_95;
	setp.ne.s16 	%p62, %rs33, 0;
	@%p62 bra 	$L__BB0_97;
	ld.global.s8 	%rs34, [%rd25+-2];
	mul.wide.s16 	%r193, %rs34, 4;
	mov.u32 	%r194, shared;
	add.s32 	%r195, %r194, %r193;
	ld.shared.f32 	%f111, [%r195];
	bra.uni 	$L__BB0_98;
$L__BB0_95:
	ld.f32 	%f111, [%rd26+-8];
	bra.uni 	$L__BB0_98;
$L__BB0_96:
	ld.param.u32 	%r309, [_Z6kernelPcS_S_S_PfmmmmmiiS0_S_S0_miiiiff_param_10];
	ld.global.s8 	%r188, [%rd25+-2];
	mad.lo.s32 	%r189, %r309, %r188, %r342;
	shl.b32 	%r190, %r189, 2;
	mov.u32 	%r191, shared;
	add.s32 	%r192, %r191, %r190;
	ld.shared.f32 	%f111, [%r192];
	bra.uni 	$L__BB0_98;
$L__BB0_97:
	mov.u64 	%rd128, $str$1;
	cvta.global.u64 	%rd129, %rd128;
	{ // callseq 17, 0
	.param .b64 param0;
	st.param.b64 	[param0], %rd129;
	.param .b64 param1;
	st.param.b64 	[param1], 0;
	.param .b32 retval0;
	call.uni (retval0), 
	vprintf, 
	(
	param0, 
	param1
	);
	ld.param.b32 	%r196, [retval0];
	} // callseq 17
$L__BB0_98:
	ld.global.u8 	%rs35, [%rd24+-1];
	setp.eq.s16 	%p63, %rs35, 2;
	@%p63 bra 	$L__BB0_103;
	setp.eq.s16 	%p64, %rs35, 1;
	@%p64 bra 	$L__BB0_102;
	setp.ne.s16 	%p65, %rs35, 0;
	@%p65 bra 	$L__BB0_104;
	ld.global.s8 	%rs36, [%rd25+-1];
	mul.wide.s16 	%r203, %rs36, 4;
	mov.u32 	%r204, shared;
	add.s32 	%r205, %r204, %r203;
	ld.shared.f32 	%f112, [%r205];
	bra.uni 	$L__BB0_105;
$L__BB0_102:
	ld.f32 	%f112, [%rd26+-4];
	bra.uni 	$L__BB0_105;
$L__BB0_103:
	ld.param.u32 	%r310, [_Z6kernelPcS_S_S_PfmmmmmiiS0_S_S0_miiiiff_param_10];
	ld.global.s8 	%r198, [%rd25+-1];
	mad.lo.s32 	%r199, %r310, %r198, %r342;
	shl.b32 	%r200, %r199, 2;
	mov.u32 	%r201, shared;
	add.s32 	%r202, %r201, %r200;
	ld.shared.f32 	%f112, [%r202];
	bra.uni 	$L__BB0_105;
$L__BB0_104:
	mov.u64 	%rd130, $str$1;
	cvta.global.u64 	%rd131, %rd130;
	{ // callseq 18, 0
	.param .b64 param0;
	st.param.b64 	[param0], %rd131;
	.param .b64 param1;
	st.param.b64 	[param1], 0;
	.param .b32 retval0;
	call.uni (retval0), 
	vprintf, 
	(
	param0, 
	param1
	);
	ld.param.b32 	%r206, [retval0];
	} // callseq 18
$L__BB0_105:
	setp.gt.s16 	%p66, %rs40, 1;
	@%p66 bra 	$L__BB0_109;
	setp.eq.s16 	%p69, %rs40, 0;
	@%p69 bra 	$L__BB0_112;
	setp.eq.s16 	%p70, %rs40, 1;
	@%p70 bra 	$L__BB0_108;
	bra.uni 	$L__BB0_114;
$L__BB0_108:
	sub.f32 	%f113, %f111, %f112;
	bra.uni 	$L__BB0_115;
$L__BB0_109:
	setp.eq.s16 	%p67, %rs40, 2;
	@%p67 bra 	$L__BB0_113;
	setp.eq.s16 	%p68, %rs40, 3;
	@%p68 bra 	$L__BB0_111;
	bra.uni 	$L__BB0_114;
$L__BB0_111:
	div.rn.f32 	%f113, %f111, %f112;
	bra.uni 	$L__BB0_115;
$L__BB0_112:
	add.f32 	%f113, %f111, %f112;
	bra.uni 	$L__BB0_115;
$L__BB0_113:
	mul.f32 	%f113, %f111, %f112;
	bra.uni 	$L__BB0_115;
$L__BB0_114:
	mov.u64 	%rd132, $str$2;
	cvta.global.u64 	%rd133, %rd132;
	{ // callseq 19, 0
	.param .b64 param0;
	st.param.b64 	[param0], %rd133;
	.param .b64 param1;
	st.param.b64 	[param1], 0;
	.param .b32 retval0;
	call.uni (retval0), 
	vprintf, 
	(
	param0, 
	param1
	);
	ld.param.b32 	%r208, [retval0];
	} // callseq 19
	mov.f32 	%f113, 0f00000000;
$L__BB0_115:
	cvt.s64.s32 	%rd134, %r52;
	mul.wide.s32 	%rd135, %r52, 4;
	add.s64 	%rd136, %rd110, %rd135;
	st.f32 	[%rd136+-4], %f113;
	add.s64 	%rd137, %rd111, %rd134;
	mov.b16 	%rs38, 1;
	st.u8 	[%rd137+-1], %rs38;
	add.s32 	%r347, %r349, %r347;
	setp.gt.s32 	%p71, %r347, 1;
	@%p71 bra 	$L__BB0_83;
$L__BB0_116:
	ld.param.u32 	%r311, [_Z6kernelPcS_S_S_PfmmmmmiiS0_S_S0_miiiiff_param_10];
	ld.f32 	%f50, [%rd110];
	shl.b32 	%r210, %r342, 2;
	add.s32 	%r211, %r31, %r210;
	st.shared.f32 	[%r211], %f50;
	{ // callseq 20, 0
	.param .b64 param0;
	st.param.b64 	[param0], %rd111;
	call.uni 
	free, 
	(
	param0
	);
	} // callseq 20
	{ // callseq 21, 0
	.param .b64 param0;
	st.param.b64 	[param0], %rd110;
	call.uni 
	free, 
	(
	param0
	);
	} // callseq 21
	add.s32 	%r342, %r342, 1;
	setp.eq.s32 	%p72, %r342, %r311;
	@%p72 bra 	$L__BB0_117;
	bra.uni 	$L__BB0_68;
$L__BB0_117:
	ld.param.u32 	%r318, [_Z6kernelPcS_S_S_PfmmmmmiiS0_S_S0_miiiiff_param_11];
	mul.wide.s32 	%rd138, %r318, 4;
	add.s64 	%rd16, %rd1, %rd138;
	mov.b32 	%r350, 0;
	mov.f32 	%f115, 0f00000000;
$L__BB0_118:
	shl.b32 	%r213, %r350, 2;
	add.s32 	%r214, %r31, %r213;
	ld.shared.f32 	%f30, [%r214];
	abs.f32 	%f53, %f30;
	setp.equ.f32 	%p73, %f53, 0f7F800000;
	mov.f32 	%f116, 0f00000000;
	@%p73 bra 	$L__BB0_121;
	ld.param.f32 	%f105, [_Z6kernelPcS_S_S_PfmmmmmiiS0_S_S0_miiiiff_param_21];
	ld.param.f32 	%f104, [_Z6kernelPcS_S_S_PfmmmmmiiS0_S_S0_miiiiff_param_20];
	ld.param.u32 	%r312, [_Z6kernelPcS_S_S_PfmmmmmiiS0_S_S0_miiiiff_param_10];
	ld.param.u64 	%rd163, [_Z6kernelPcS_S_S_PfmmmmmiiS0_S_S0_miiiiff_param_9];
	cvt.u64.u32 	%rd139, %r350;
	mad.lo.s64 	%rd140, %rd163, %rd139, %rd16;
	ld.global.f32 	%f54, [%rd140+-4];
	sub.f32 	%f55, %f30, %f54;
	abs.f32 	%f56, %f55;
	setp.lt.f32 	%p74, %f56, %f105;
	selp.f32 	%f57, 0f00000000, %f56, %p74;
	sub.f32 	%f58, %f104, %f57;
	add.f32 	%f115, %f115, %f58;
	add.s32 	%r350, %r350, 1;
	setp.ne.s32 	%p75, %r350, %r312;
	@%p75 bra 	$L__BB0_118;
$L__BB0_120:
	setp.le.f32 	%p76, %f115, 0f00000000;
	selp.f32 	%f116, 0f00000000, %f115, %p76;
$L__BB0_121:
	st.shared.f32 	[%r30], %f116;
$L__BB0_122:
	bar.sync 	0;
	setp.ne.s32 	%p77, %r2, 0;
	@%p77 bra 	$L__BB0_149;
	ld.param.u32 	%r321, [_Z6kernelPcS_S_S_PfmmmmmiiS0_S_S0_miiiiff_param_19];
	cvt.u64.u32 	%rd27, %r1;
	setp.lt.s32 	%p78, %r321, 1;
	mov.f32 	%f117, 0fBF800000;
	@%p78 bra 	$L__BB0_137;
	ld.param.u32 	%r322, [_Z6kernelPcS_S_S_PfmmmmmiiS0_S_S0_miiiiff_param_19];
	and.b32  	%r59, %r322, 7;
	setp.lt.u32 	%p79, %r322, 8;
	mov.b32 	%r364, 0;
	mov.b32 	%r371, -1;
	@%p79 bra 	$L__BB0_127;
	ld.param.u32 	%r323, [_Z6kernelPcS_S_S_PfmmmmmiiS0_S_S0_miiiiff_param_19];
	and.b32  	%r364, %r323, 2147483640;
	mov.u32 	%r224, shared;
	add.s32 	%r225, %r164, %r224;
	add.s32 	%r351, %r225, 16;
	mov.b32 	%r354, 0;
	mov.b32 	%r371, -1;
$L__BB0_126:
	.pragma "nounroll";
	ld.shared.f32 	%f60, [%r351+-16];
	cvt.rn.f32.s32 	%f61, %r371;
	setp.ltu.f32 	%p80, %f60, %f61;
	cvt.rzi.s32.f32 	%r226, %f60;
	selp.b32 	%r227, %r370, %r354, %p80;
	selp.b32 	%r228, %r371, %r226, %p80;
	ld.shared.f32 	%f62, [%r351+-12];
	cvt.rn.f32.s32 	%f63, %r228;
	setp.ltu.f32 	%p81, %f62, %f63;
	cvt.rzi.s32.f32 	%r229, %f62;
	add.s32 	%r230, %r354, 1;
	selp.b32 	%r231, %r227, %r230, %p81;
	selp.b32 	%r232, %r228, %r229, %p81;
	ld.shared.f32 	%f64, [%r351+-8];
	cvt.rn.f32.s32 	%f65, %r232;
	setp.ltu.f32 	%p82, %f64, %f65;
	cvt.rzi.s32.f32 	%r233, %f64;
	add.s32 	%r234, %r354, 2;
	selp.b32 	%r235, %r231, %r234, %p82;
	selp.b32 	%r236, %r232, %r233, %p82;
	ld.shared.f32 	%f66, [%r351+-4];
	cvt.rn.f32.s32 	%f67, %r236;
	setp.ltu.f32 	%p83, %f66, %f67;
	cvt.rzi.s32.f32 	%r237, %f66;
	add.s32 	%r238, %r354, 3;
	selp.b32 	%r239, %r235, %r238, %p83;
	selp.b32 	%r240, %r236, %r237, %p83;
	ld.shared.f32 	%f68, [%r351];
	cvt.rn.f32.s32 	%f69, %r240;
	setp.ltu.f32 	%p84, %f68, %f69;
	cvt.rzi.s32.f32 	%r241, %f68;
	add.s32 	%r242, %r354, 4;
	selp.b32 	%r243, %r239, %r242, %p84;
	selp.b32 	%r244, %r240, %r241, %p84;
	ld.shared.f32 	%f70, [%r351+4];
	cvt.rn.f32.s32 	%f71, %r244;
	setp.ltu.f32 	%p85, %f70, %f71;
	cvt.rzi.s32.f32 	%r245, %f70;
	add.s32 	%r246, %r354, 5;
	selp.b32 	%r247, %r243, %r246, %p85;
	selp.b32 	%r248, %r244, %r245, %p85;
	ld.shared.f32 	%f72, [%r351+8];
	cvt.rn.f32.s32 	%f73, %r248;
	setp.ltu.f32 	%p86, %f72, %f73;
	cvt.rzi.s32.f32 	%r249, %f72;
	add.s32 	%r250, %r354, 6;
	selp.b32 	%r251, %r247, %r250, %p86;
	selp.b32 	%r252, %r248, %r249, %p86;
	ld.shared.f32 	%f74, [%r351+12];
	cvt.rn.f32.s32 	%f75, %r252;
	setp.ltu.f32 	%p87, %f74, %f75;
	cvt.rzi.s32.f32 	%r253, %f74;
	add.s32 	%r254, %r354, 7;
	selp.b32 	%r370, %r251, %r254, %p87;
	selp.b32 	%r371, %r252, %r253, %p87;
	add.s32 	%r351, %r351, 32;
	add.s32 	%r354, %r354, 8;
	setp.ne.s32 	%p88, %r354, %r364;
	@%p88 bra 	$L__BB0_126;
$L__BB0_127:
	setp.eq.s32 	%p89, %r59, 0;
	@%p89 bra 	$L__BB0_136;
	ld.param.u32 	%r324, [_Z6kernelPcS_S_S_PfmmmmmiiS0_S_S0_miiiiff_param_19];
	and.b32  	%r75, %r324, 3;
	setp.lt.u32 	%p90, %r59, 4;
	@%p90 bra 	$L__BB0_130;
	shl.b32 	%r256, %r364, 2;
	add.s32 	%r257, %r30, %r256;
	ld.shared.f32 	%f76, [%r257];
	cvt.rn.f32.s32 	%f77, %r371;
	setp.ltu.f32 	%p91, %f76, %f77;
	cvt.rzi.s32.f32 	%r258, %f76;
	selp.b32 	%r259, %r370, %r364, %p91;
	selp.b32 	%r260, %r371, %r258, %p91;
	add.s32 	%r261, %r364, 1;
	ld.shared.f32 	%f78, [%r257+4];
	cvt.rn.f32.s32 	%f79, %r260;
	setp.ltu.f32 	%p92, %f78, %f79;
	cvt.rzi.s32.f32 	%r262, %f78;
	selp.b32 	%r263, %r259, %r261, %p92;
	selp.b32 	%r264, %r260, %r262, %p92;
	add.s32 	%r265, %r364, 2;
	ld.shared.f32 	%f80, [%r257+8];
	cvt.rn.f32.s32 	%f81, %r264;
	setp.ltu.f32 	%p93, %f80, %f81;
	cvt.rzi.s32.f32 	%r266, %f80;
	selp.b32 	%r267, %r263, %r265, %p93;
	selp.b32 	%r268, %r264, %r266, %p93;
	add.s32 	%r269, %r364, 3;
	ld.shared.f32 	%f82, [%r257+12];
	cvt.rn.f32.s32 	%f83, %r268;
	setp.ltu.f32 	%p94, %f82, %f83;
	cvt.rzi.s32.f32 	%r270, %f82;
	selp.b32 	%r370, %r267, %r269, %p94;
	selp.b32 	%r371, %r268, %r270, %p94;
	add.s32 	%r364, %r364, 4;
$L__BB0_130:
	setp.eq.s32 	%p95, %r75, 0;
	@%p95 bra 	$L__BB0_136;
	setp.eq.s32 	%p96, %r75, 1;
	@%p96 bra 	$L__BB0_133;
	shl.b32 	%r272, %r364, 2;
	add.s32 	%r273, %r30, %r272;
	ld.shared.f32 	%f84, [%r273];
	cvt.rn.f32.s32 	%f85, %r371;
	setp.ltu.f32 	%p97, %f84, %f85;
	cvt.rzi.s32.f32 	%r274, %f84;
	selp.b32 	%r275, %r370, %r364, %p97;
	selp.b32 	%r276, %r371, %r274, %p97;
	add.s32 	%r277, %r364, 1;
	ld.shared.f32 	%f86, [%r273+4];
	cvt.rn.f32.s32 	%f87, %r276;
	setp.ltu.f32 	%p98, %f86, %f87;
	cvt.rzi.s32.f32 	%r278, %f86;
	selp.b32 	%r370, %r275, %r277, %p98;
	selp.b32 	%r371, %r276, %r278, %p98;
	add.s32 	%r364, %r364, 2;
$L__BB0_133:
	ld.param.u32 	%r325, [_Z6kernelPcS_S_S_PfmmmmmiiS0_S_S0_miiiiff_param_19];
	and.b32  	%r279, %r325, 1;
	setp.eq.b32 	%p99, %r279, 1;
	not.pred 	%p100, %p99;
	@%p100 bra 	$L__BB0_136;
	shl.b32 	%r280, %r364, 2;
	add.s32 	%r281, %r30, %r280;
	ld.shared.f32 	%f35, [%r281];
	cvt.rn.f32.s32 	%f88, %r371;
	setp.ltu.f32 	%p101, %f35, %f88;
	@%p101 bra 	$L__BB0_136;
	cvt.rzi.s32.f32 	%r371, %f35;
	mov.u32 	%r370, %r364;
$L__BB0_136:
	cvt.rn.f32.s32 	%f117, %r371;
$L__BB0_137:
	ld.param.u64 	%rd165, [_Z6kernelPcS_S_S_PfmmmmmiiS0_S_S0_miiiiff_param_13];
	ld.param.u64 	%rd164, [_Z6kernelPcS_S_S_PfmmmmmiiS0_S_S0_miiiiff_param_12];
	ld.param.u32 	%r313, [_Z6kernelPcS_S_S_PfmmmmmiiS0_S_S0_miiiiff_param_10];
	cvta.to.global.u64 	%rd141, %rd164;
	shl.b64 	%rd142, %rd27, 2;
	add.s64 	%rd143, %rd141, %rd142;
	st.global.f32 	[%rd143], %f117;
	cvta.to.global.u64 	%rd144, %rd165;
	add.s64 	%rd145, %rd144, %rd27;
	st.global.u8 	[%rd145], %r370;
	cvt.s32.s8 	%r96, %r370;
	mad.lo.s32 	%r97, %r96, %r313, %r4;
	setp.lt.s32 	%p102, %r313, 1;
	@%p102 bra 	$L__BB0_149;
	ld.param.u32 	%r314, [_Z6kernelPcS_S_S_PfmmmmmiiS0_S_S0_miiiiff_param_10];
	and.b32  	%r98, %r314, 7;
	setp.lt.u32 	%p103, %r314, 8;
	mov.b32 	%r376, 0;
	@%p103 bra 	$L__BB0_141;
	ld.param.u32 	%r319, [_Z6kernelPcS_S_S_PfmmmmmiiS0_S_S0_miiiiff_param_17];
	ld.param.u32 	%r315, [_Z6kernelPcS_S_S_PfmmmmmiiS0_S_S0_miiiiff_param_10];
	and.b32  	%r376, %r315, 2147483640;
	neg.s32 	%r374, %r376;
	add.s32 	%r283, %r319, %r96;
	mul.lo.s32 	%r284, %r315, %r283;
	shl.b32 	%r285, %r284, 2;
	mov.u32 	%r286, shared;
	add.s32 	%r287, %r285, %r286;
	add.s32 	%r373, %r287, 16;
	add.s64 	%rd147, %rd142, %rd2;
	add.s64 	%rd167, %rd147, 16;
$L__BB0_140:
	.pragma "nounroll";
	ld.shared.f32 	%f89, [%r373+-16];
	st.global.f32 	[%rd167+-16], %f89;
	ld.shared.f32 	%f90, [%r373+-12];
	st.global.f32 	[%rd167+-12], %f90;
	ld.shared.f32 	%f91, [%r373+-8];
	st.global.f32 	[%rd167+-8], %f91;
	ld.shared.f32 	%f92, [%r373+-4];
	st.global.f32 	[%rd167+-4], %f92;
	ld.shared.f32 	%f93, [%r373];
	st.global.f32 	[%rd167], %f93;
	ld.shared.f32 	%f94, [%r373+4];
	st.global.f32 	[%rd167+4], %f94;
	ld.shared.f32 	%f95, [%r373+8];
	st.global.f32 	[%rd167+8], %f95;
	ld.shared.f32 	%f96, [%r373+12];
	st.global.f32 	[%rd167+12], %f96;
	add.s32 	%r374, %r374, 8;
	add.s32 	%r373, %r373, 32;
	add.s64 	%rd167, %rd167, 32;
	setp.ne.s32 	%p104, %r374, 0;
	@%p104 bra 	$L__BB0_140;
$L__BB0_141:
	setp.eq.s32 	%p105, %r98, 0;
	@%p105 bra 	$L__BB0_149;
	ld.param.u32 	%r316, [_Z6kernelPcS_S_S_PfmmmmmiiS0_S_S0_miiiiff_param_10];
	and.b32  	%r107, %r316, 3;
	setp.lt.u32 	%p106, %r98, 4;
	@%p106 bra 	$L__BB0_144;
	add.s32 	%r288, %r97, %r376;
	shl.b32 	%r289, %r288, 2;
	mov.u32 	%r290, shared;
	add.s32 	%r291, %r290, %r289;
	ld.shared.f32 	%f97, [%r291];
	add.s32 	%r292, %r376, %r1;
	mul.wide.u32 	%rd148, %r292, 4;
	add.s64 	%rd149, %rd2, %rd148;
	st.global.f32 	[%rd149], %f97;
	ld.shared.f32 	%f98, [%r291+4];
	cvt.u64.u32 	%rd150, %r376;
	add.s64 	%rd151, %rd150, %rd27;
	shl.b64 	%rd152, %rd151, 2;
	add.s64 	%rd153, %rd2, %rd152;
	st.global.f32 	[%rd153+4], %f98;
	ld.shared.f32 	%f99, [%r291+8];
	st.global.f32 	[%rd153+8], %f99;
	ld.shared.f32 	%f100, [%r291+12];
	st.global.f32 	[%rd153+12], %f100;
	add.s32 	%r376, %r376, 4;
$L__BB0_144:
	setp.eq.s32 	%p107, %r107, 0;
	@%p107 bra 	$L__BB0_149;
	setp.eq.s32 	%p108, %r107, 1;
	@%p108 bra 	$L__BB0_147;
	add.s32 	%r293, %r97, %r376;
	shl.b32 	%r294, %r293, 2;
	mov.u32 	%r295, shared;
	add.s32 	%r296, %r295, %r294;
	ld.shared.f32 	%f101, [%r296];
	add.s32 	%r297, %r376, %r1;
	mul.wide.u32 	%rd154, %r297, 4;
	add.s64 	%rd155, %rd2, %rd154;
	st.global.f32 	[%rd155], %f101;
	ld.shared.f32 	%f102, [%r296+4];
	cvt.u64.u32 	%rd156, %r376;
	add.s64 	%rd157, %rd156, %rd27;
	shl.b64 	%rd158, %rd157, 2;
	add.s64 	%rd159, %rd2, %rd158;
	st.global.f32 	[%rd159+4], %f102;
	add.s32 	%r376, %r376, 2;
$L__BB0_147:
	ld.param.u32 	%r317, [_Z6kernelPcS_S_S_PfmmmmmiiS0_S_S0_miiiiff_param_10];
	and.b32  	%r298, %r317, 1;
	setp.eq.b32 	%p109, %r298, 1;
	not.pred 	%p110, %p109;
	@%p110 bra 	$L__BB0_149;
	add.s32 	%r299, %r97, %r376;
	shl.b32 	%r300, %r299, 2;
	mov.u32 	%r301, shared;
	add.s32 	%r302, %r301, %r300;
	ld.shared.f32 	%f103, [%r302];
	add.s32 	%r303, %r376, %r1;
	mul.wide.u32 	%rd160, %r303, 4;
	add.s64 	%rd161, %rd2, %rd160;
	st.global.f32 	[%rd161], %f103;
$L__BB0_149:
	bar.sync 	0;
	ret;

}


// ===== COMPILED SASS (sm_100) =====

	.target	sm_100

	.elftype	@"ET_EXEC"


//--------------------- .note.nv.tkinfo           --------------------------
	.section	.note.nv.tkinfo,"",@"SHT_NOTE"
	.sectionflags	@"SHF_NOTE_NV_TKINFO"
	.tkinfo
        /*0018*/ 	.word	0x00000002
        /*0030*/ 	.string	""
        /*0030*/ 	.string	"ptxas"
        /*0030*/ 	.string	"Cuda compilation tools, release 13.0, V13.0.88"
        /*0030*/ 	.string	"Build cuda_13.0.r13.0/compiler.36424714_0"
        /*0030*/ 	.string	"-arch sm_100 -m 64 "



//--------------------- .note.nv.cuinfo           --------------------------
	.section	.note.nv.cuinfo,"",@"SHT_NOTE"
	.sectionflags	@"SHF_NOTE_NV_CUINFO"
        /*0018*/ 	.short	0x0002
        /*001a*/ 	.short	0x0064
        /*001c*/ 	.short	0x0082
	.zero		2


//--------------------- .nv.info                  --------------------------
	.section	.nv.info,"",@"SHT_CUDA_INFO"
	.align	4


	//----- nvinfo : EIATTR_REGCOUNT
	.align		4
        /*0000*/ 	.byte	0x04, 0x2f
        /*0002*/ 	.short	(.L_4 - .L_3)
	.align		4
.L_3:
        /*0004*/ 	.word	index@(_Z6kernelPcS_S_S_PfmmmmmiiS0_S_S0_miiiiff)
        /*0008*/ 	.word	0x00000038


	//----- nvinfo : EIATTR_FRAME_SIZE
	.align		4
.L_4:
        /*000c*/ 	.byte	0x04, 0x11
        /*000e*/ 	.short	(.L_6 - .L_5)
	.align		4
.L_5:
        /*0010*/ 	.word	index@($__internal_0_$__cuda_sm3x_div_rn_noftz_f32_slowpath)
        /*0014*/ 	.word	0x00000000


	//----- nvinfo : EIATTR_FRAME_SIZE
	.align		4
.L_6:
        /*0018*/ 	.byte	0x04, 0x11
        /*001a*/ 	.short	(.L_8 - .L_7)
	.align		4
.L_7:
        /*001c*/ 	.word	index@(_Z6kernelPcS_S_S_PfmmmmmiiS0_S_S0_miiiiff)
        /*0020*/ 	.word	0x00000000


	//----- nvinfo : EIATTR_MIN_STACK_SIZE
	.align		4
.L_8:
        /*0024*/ 	.byte	0x04, 0x12
        /*0026*/ 	.short	(.L_10 - .L_9)
	.align		4
.L_9:
        /*0028*/ 	.word	index@(_Z6kernelPcS_S_S_PfmmmmmiiS0_S_S0_miiiiff)
        /*002c*/ 	.word	0x00000000
.L_10:


//--------------------- .nv.compat                --------------------------
	.section	.nv.compat,"",@"SHT_CUDA_COMPAT_INFO"
	.align	4
        /*0000*/ 	.byte	0x02, 0x09, 0x00, 0x00, 0x02, 0x02, 0x01, 0x00, 0x02, 0x05, 0x05, 0x00, 0x03, 0x07, 0x01, 0x01
        /*0010*/ 	.byte	0x02, 0x03, 0x00, 0x00, 0x02, 0x06, 0x01, 0x00, 0x04, 0x0b, 0x08, 0x00, 0x01, 0x00, 0x00, 0x00
        /*0020*/ 	.byte	0x00, 0x00, 0x00, 0x00


//--------------------- .nv.info._Z6kernelPcS_S_S_PfmmmmmiiS0_S_S0_miiiiff --------------------------
	.section	.nv.info._Z6kernelPcS_S_S_PfmmmmmiiS0_S_S0_miiiiff,"",@"SHT_CUDA_INFO"
	.sectionflags	@""
	.align	4


	//----- nvinfo : EIATTR_CUDA_API_VERSION
	.align		4
        /*0000*/ 	.byte	0x04, 0x37
        /*0002*/ 	.short	(.L_12 - .L_11)
.L_11:
        /*0004*/ 	.word	0x00000082


	//----- nvinfo : EIATTR_KPARAM_INFO
	.align		4
.L_12:
        /*0008*/ 	.byte	0x04, 0x17
        /*000a*/ 	.short	(.L_14 - .L_13)
.L_13:
        /*000c*/ 	.word	0x00000000
        /*0010*/ 	.short	0x0015
        /*0012*/ 	.short	0x008c
        /*0014*/ 	.byte	0x00, 0xf0, 0x11, 0x00


	//----- nvinfo : EIATTR_KPARAM_INFO
	.align		4
.L_14:
        /*0018*/ 	.byte	0x04, 0x17
        /*001a*/ 	.short	(.L_16 - .L_15)
.L_15:
        /*001c*/ 	.word	0x00000000
        /*0020*/ 	.short	0x0014
        /*0022*/ 	.short	0x0088
        /*0024*/ 	.byte	0x00, 0xf0, 0x11, 0x00


	//----- nvinfo : EIATTR_KPARAM_INFO
	.align		4
.L_16:
        /*0028*/ 	.byte	0x04, 0x17
        /*002a*/ 	.short	(.L_18 - .L_17)
.L_17:
        /*002c*/ 	.word	0x00000000
        /*0030*/ 	.short	0x0013
        /*0032*/ 	.short	0x0084
        /*0034*/ 	.byte	0x00, 0xf0, 0x11, 0x00


	//----- nvinfo : EIATTR_KPARAM_INFO
	.align		4
.L_18:
        /*0038*/ 	.byte	0x04, 0x17
        /*003a*/ 	.short	(.L_20 - .L_19)
.L_19:
        /*003c*/ 	.word	0x00000000
        /*0040*/ 	.short	0x0012
        /*0042*/ 	.short	0x0080
        /*0044*/ 	.byte	0x00, 0xf0, 0x11, 0x00


	//----- nvinfo : EIATTR_KPARAM_INFO
	.align		4
.L_20:
        /*0048*/ 	.byte	0x04, 0x17
        /*004a*/ 	.short	(.L_22 - .L_21)
.L_21:
        /*004c*/ 	.word	0x00000000
        /*0050*/ 	.short	0x0011
        /*0052*/ 	.short	0x007c
        /*0054*/ 	.byte	0x00, 0xf0, 0x11, 0x00


	//----- nvinfo : EIATTR_KPARAM_INFO
	.align		4
.L_22:
        /*0058*/ 	.byte	0x04, 0x17
        /*005a*/ 	.short	(.L_24 - .L_23)
.L_23:
        /*005c*/ 	.word	0x00000000
        /*0060*/ 	.short	0x0010
        /*0062*/ 	.short	0x0078
        /*0064*/ 	.byte	0x00, 0xf0, 0x11, 0x00


	//----- nvinfo : EIATTR_KPARAM_INFO
	.align		4
.L_24:
        /*0068*/ 	.byte	0x04, 0x17
        /*006a*/ 	.short	(.L_26 - .L_25)
.L_25:
        /*006c*/ 	.word	0x00000000
        /*0070*/ 	.short	0x000f
        /*0072*/ 	.short	0x0070
        /*0074*/ 	.byte	0x00, 0xf0, 0x21, 0x00


	//----- nvinfo : EIATTR_KPARAM_INFO
	.align		4
.L_26:
        /*0078*/ 	.byte	0x04, 0x17
        /*007a*/ 	.short	(.L_28 - .L_27)
.L_27:
        /*007c*/ 	.word	0x00000000
        /*0080*/ 	.short	0x000e
        /*0082*/ 	.short	0x0068
        /*0084*/ 	.byte	0x00, 0xf5, 0x21, 0x00


	//----- nvinfo : EIATTR_KPARAM_INFO
	.align		4
.L_28:
        /*0088*/ 	.byte	0x04, 0x17
        /*008a*/ 	.short	(.L_30 - .L_29)
.L_29:
        /*008c*/ 	.word	0x00000000
        /*0090*/ 	.short	0x000d
        /*0092*/ 	.short	0x0060
        /*0094*/ 	.byte	0x00, 0xf5, 0x21, 0x00


	//----- nvinfo : EIATTR_KPARAM_INFO
	.align		4
.L_30:
        /*0098*/ 	.byte	0x04, 0x17
        /*009a*/ 	.short	(.L_32 - .L_31)
.L_31:
        /*009c*/ 	.word	0x00000000
        /*00a0*/ 	.short	0x000c
        /*00a2*/ 	.short	0x0058
        /*00a4*/ 	.byte	0x00, 0xf5, 0x21, 0x00


	//----- nvinfo : EIATTR_KPARAM_INFO
	.align		4
.L_32:
        /*00a8*/ 	.byte	0x04, 0x17
        /*00aa*/ 	.short	(.L_34 - .L_33)
.L_33:
        /*00ac*/ 	.word	0x00000000
        /*00b0*/ 	.short	0x000b
        /*00b2*/ 	.short	0x0054
        /*00b4*/ 	.byte	0x00, 0xf0, 0x11, 0x00


	//----- nvinfo : EIATTR_KPARAM_INFO
	.align		4
.L_34:
        /*00b8*/ 	.byte	0x04, 0x17
        /*00ba*/ 	.short	(.L_36 - .L_35)
.L_35:
        /*00bc*/ 	.word	0x00000000
        /*00c0*/ 	.short	0x000a
        /*00c2*/ 	.short	0x0050
        /*00c4*/ 	.byte	0x00, 0xf0, 0x11, 0x00


	//----- nvinfo : EIATTR_KPARAM_INFO
	.align		4
.L_36:
        /*00c8*/ 	.byte	0x04, 0x17
        /*00ca*/ 	.short	(.L_38 - .L_37)
.L_37:
        /*00cc*/ 	.word	0x00000000
        /*00d0*/ 	.short	0x0009
        /*00d2*/ 	.short	0x0048
        /*00d4*/ 	.byte	0x00, 0xf0, 0x21, 0x00


	//----- nvinfo : EIATTR_KPARAM_INFO
	.align		4
.L_38:
        /*00d8*/ 	.byte	0x04, 0x17
        /*00da*/ 	.short	(.L_40 - .L_39)
.L_39:
        /*00dc*/ 	.word	0x00000000
        /*00e0*/ 	.short	0x0008
        /*00e2*/ 	.short	0x0040
        /*00e4*/ 	.byte	0x00, 0xf0, 0x21, 0x00


	//----- nvinfo : EIATTR_KPARAM_INFO
	.align		4
.L_40:
        /*00e8*/ 	.byte	0x04, 0x17
        /*00ea*/ 	.short	(.L_42 - .L_41)
.L_41:
        /*00ec*/ 	.word	0x00000000
        /*00f0*/ 	.short	0x0007
        /*00f2*/ 	.short	0x0038
        /*00f4*/ 	.byte	0x00, 0xf0, 0x21, 0x00


	//----- nvinfo : EIATTR_KPARAM_INFO
	.align		4
.L_42:
        /*00f8*/ 	.byte	0x04, 0x17
        /*00fa*/ 	.short	(.L_44 - .L_43)
.L_43:
        /*00fc*/ 	.word	0x00000000
        /*0100*/ 	.short	0x0006
        /*0102*/ 	.short	0x0030
        /*0104*/ 	.byte	0x00, 0xf0, 0x21, 0x00


	//----- nvinfo : EIATTR_KPARAM_INFO
	.align		4
.L_44:
        /*0108*/ 	.byte	0x04, 0x17
        /*010a*/ 	.short	(.L_46 - .L_45)
.L_45:
        /*010c*/ 	.word	0x00000000
        /*0110*/ 	.short	0x0005
        /*0112*/ 	.short	0x0028
        /*0114*/ 	.byte	0x00, 0xf0, 0x21, 0x00


	//----- nvinfo : EIATTR_KPARAM_INFO
	.align		4
.L_46:
        /*0118*/ 	.byte	0x04, 0x17
        /*011a*/ 	.short	(.L_48 - .L_47)
.L_47:
        /*011c*/ 	.word	0x00000000
        /*0120*/ 	.short	0x0004
        /*0122*/ 	.short	0x0020
        /*0124*/ 	.byte	0x00, 0xf5, 0x21, 0x00


	//----- nvinfo : EIATTR_KPARAM_INFO
	.align		4
.L_48:
        /*0128*/ 	.byte	0x04, 0x17
        /*012a*/ 	.short	(.L_50 - .L_49)
.L_49:
        /*012c*/ 	.word	0x00000000
        /*0130*/ 	.short	0x0003
        /*0132*/ 	.short	0x0018
        /*0134*/ 	.byte	0x00, 0xf5, 0x21, 0x00


	//----- nvinfo : EIATTR_KPARAM_INFO
	.align		4
.L_50:
        /*0138*/ 	.byte	0x04, 0x17
        /*013a*/ 	.short	(.L_52 - .L_51)
.L_51:
        /*013c*/ 	.word	0x00000000
        /*0140*/ 	.short	0x0002
        /*0142*/ 	.short	0x0010
        /*0144*/ 	.byte	0x00, 0xf5, 0x21, 0x00


	//----- nvinfo : EIATTR_KPARAM_INFO
	.align		4
.L_52:
        /*0148*/ 	.byte	0x04, 0x17
        /*014a*/ 	.short	(.L_54 - .L_53)
.L_53:
        /*014c*/ 	.word	0x00000000
        /*0150*/ 	.short	0x0001
        /*0152*/ 	.short	0x0008
        /*0154*/ 	.byte	0x00, 0xf5, 0x21, 0x00


	//----- nvinfo : EIATTR_KPARAM_INFO
	.align		4
.L_54:
        /*0158*/ 	.byte	0x04, 0x17
        /*015a*/ 	.short	(.L_56 - .L_55)
.L_55:
        /*015c*/ 	.word	0x00000000
        /*0160*/ 	.short	0x0000
        /*0162*/ 	.short	0x0000
        /*0164*/ 	.byte	0x00, 0xf5, 0x21, 0x00


	//----- nvinfo : EIATTR_SPARSE_MMA_MASK
	.align		4
.L_56:
        /*0168*/ 	.byte	0x03, 0x50
        /*016a*/ 	.short	0x0000


	//----- nvinfo : EIATTR_MAXREG_COUNT
	.align		4
        /*016c*/ 	.byte	0x03, 0x1b
        /*016e*/ 	.short	0x00ff


	//----- nvinfo : EIATTR_NUM_BARRIERS
	.align		4
        /*0170*/ 	.byte	0x02, 0x4c
        /*0172*/ 	.byte	0x01
	.zero		1


	//----- nvinfo : EIATTR_EXTERNS
	.align		4
        /*0174*/ 	.byte	0x04, 0x0f
        /*0176*/ 	.short	(.L_58 - .L_57)


	//   ....[0]....
	.align		4
.L_57:
        /*0178*/ 	.word	index@(vprintf)


	//   ....[1]....
	.align		4
        /*017c*/ 	.word	index@(malloc)


	//   ....[2]....
	.align		4
        /*0180*/ 	.word	index@(free)


	//----- nvinfo : EIATTR_MERCURY_ISA_VERSION
	.align		4
.L_58:
        /*0184*/ 	.byte	0x03, 0x5f
        /*0186*/ 	.short	0x0101


	//----- nvinfo : EIATTR_VRC_CTA_INIT_COUNT
	.align		4
        /*0188*/ 	.byte	0x02, 0x4a
	.zero		1
	.zero		1


	//----- nvinfo : EIATTR_SYSCALL_OFFSETS
	.align		4
        /*018c*/ 	.byte	0x04, 0x46
        /*018e*/ 	.short	(.L_60 - .L_59)


	//   ....[0]....
.L_59:
        /*0190*/ 	.word	0x000003f0


	//   ....[1]....
        /*0194*/ 	.word	0x00000570


	//   ....[2]....
        /*0198*/ 	.word	0x000005e0


	//   ....[3]....
        /*019c*/ 	.word	0x00000da0


	//   ....[4]....
        /*01a0*/ 	.word	0x00000e90


	//   ....[5]....
        /*01a4*/ 	.word	0x00000f00


	//   ....[6]....
        /*01a8*/ 	.word	0x000010a0


	//   ....[7]....
        /*01ac*/ 	.word	0x00001260


	//   ....[8]....
        /*01b0*/ 	.word	0x000014e0


	//   ....[9]....
        /*01b4*/ 	.word	0x00001780


	//   ....[10]....
        /*01b8*/ 	.word	0x000017d0


	//   ....[11]....
        /*01bc*/ 	.word	0x00001a20


	//   ....[12]....
        /*01c0*/ 	.word	0x00001c30


	//   ....[13]....
        /*01c4*/ 	.word	0x00001ca0


	//   ....[14]....
        /*01c8*/ 	.word	0x00002430


	//   ....[15]....
        /*01cc*/ 	.word	0x00002520


	//   ....[16]....
        /*01d0*/ 	.word	0x00002590


	//   ....[17]....
        /*01d4*/ 	.word	0x00002760


	//   ....[18]....
        /*01d8*/ 	.word	0x00002980


	//   ....[19]....
        /*01dc*/ 	.word	0x00002c20


	//   ....[20]....
        /*01e0*/ 	.word	0x00002e80


	//   ....[21]....
        /*01e4*/ 	.word	0x00002ed0


	//----- nvinfo : EIATTR_EXIT_INSTR_OFFSETS
	.align		4
.L_60:
        /*01e8*/ 	.byte	0x04, 0x1c
        /*01ea*/ 	.short	(.L_62 - .L_61)


	//   ....[0]....
.L_61:
        /*01ec*/ 	.word	0x00004080


	//----- nvinfo : EIATTR_CRS_STACK_SIZE
	.align		4
.L_62:
        /*01f0*/ 	.byte	0x04, 0x1e
        /*01f2*/ 	.short	(.L_64 - .L_63)
.L_63:
        /*01f4*/ 	.word	0x00000000


	//----- nvinfo : EIATTR_CBANK_PARAM_SIZE
	.align		4
.L_64:
        /*01f8*/ 	.byte	0x03, 0x19
        /*01fa*/ 	.short	0x0090


	//----- nvinfo : EIATTR_PARAM_CBANK
	.align		4
        /*01fc*/ 	.byte	0x04, 0x0a
        /*01fe*/ 	.short	(.L_66 - .L_65)
	.align		4
.L_65:
        /*0200*/ 	.word	index@(.nv.constant0._Z6kernelPcS_S_S_PfmmmmmiiS0_S_S0_miiiiff)
        /*0204*/ 	.short	0x0380
        /*0206*/ 	.short	0x0090


	//----- nvinfo : EIATTR_SW_WAR
	.align		4
.L_66:
        /*0208*/ 	.byte	0x04, 0x36
        /*020a*/ 	.short	(.L_68 - .L_67)
.L_67:
        /*020c*/ 	.word	0x00000008
.L_68:


//--------------------- .nv.callgraph             --------------------------
	.section	.nv.callgraph,"",@"SHT_CUDA_CALLGRAPH"
	.align	4
	.sectionentsize	8
	.align		4
        /*0000*/ 	.word	0x00000000
	.align		4
        /*0004*/ 	.word	0xffffffff
	.align		4
        /*0008*/ 	.word	index@(_Z6kernelPcS_S_S_PfmmmmmiiS0_S_S0_miiiiff)
	.align		4
        /*000c*/ 	.word	index@(free)
	.align		4
        /*0010*/ 	.word	index@(_Z6kernelPcS_S_S_PfmmmmmiiS0_S_S0_miiiiff)
	.align		4
        /*0014*/ 	.word	index@(malloc)
	.align		4
        /*0018*/ 	.word	index@(_Z6kernelPcS_S_S_PfmmmmmiiS0_S_S0_miiiiff)
	.align		4
        /*001c*/ 	.word	index@(vprintf)
	.align		4
        /*0020*/ 	.word	0x00000000
	.align		4
        /*0024*/ 	.word	0xfffffffe
	.align		4
        /*0028*/ 	.word	0x00000000
	.align		4
        /*002c*/ 	.word	0xfffffffd
	.align		4
        /*0030*/ 	.word	0x00000000
	.align		4
        /*0034*/ 	.word	0xfffffffc


//--------------------- .nv.constant4             --------------------------
	.section	.nv.constant4,"a",@progbits
	.align	8
	.align		8
.nv.constant4:
        /*0000*/ 	.dword	vprintf
	.align		8
        /*0008*/ 	.dword	malloc
	.align		8
        /*0010*/ 	.dword	free
	.align		8
        /*0018*/ 	.dword	$str
	.align		8
        /*0020*/ 	.dword	$str$1
	.align		8
        /*0028*/ 	.dword	$str$2


//--------------------- .text._Z6kernelPcS_S_S_PfmmmmmiiS0_S_S0_miiiiff --------------------------
	.section	.text._Z6kernelPcS_S_S_PfmmmmmiiS0_S_S0_miiiiff,"ax",@progbits
	.align	128
        .global         _Z6kernelPcS_S_S_PfmmmmmiiS0_S_S0_miiiiff
        .type           _Z6kernelPcS_S_S_PfmmmmmiiS0_S_S0_miiiiff,@function
        .size           _Z6kernelPcS_S_S_PfmmmmmiiS0_S_S0_miiiiff,(.L_x_146 - _Z6kernelPcS_S_S_PfmmmmmiiS0_S_S0_miiiiff)
        .other          _Z6kernelPcS_S_S_PfmmmmmiiS0_S_S0_miiiiff,@"STO_CUDA_ENTRY STV_DEFAULT"
_Z6kernelPcS_S_S_PfmmmmmiiS0_S_S0_miiiiff:
.text._Z6kernelPcS_S_S_PfmmmmmiiS0_S_S0_miiiiff:
[----:B------:R-:W0:Y:S01]  /*0000*/  LDC R1, c[0x0][0x37c] ;  /* 0x0000df00ff017b82 */ /* 0x000e220000000800 */
[----:B------:R-:W1:Y:S07]  /*0010*/  S2R R46, SR_TID.X ;  /* 0x00000000002e7919 */ /* 0x000e6e0000002100 */
[----:B------:R-:W2:Y:S01]  /*0020*/  S2UR UR38, SR_CTAID.X ;  /* 0x00000000002679c3 */ /* 0x000ea20000002500 */
[----:B------:R-:W2:Y:S01]  /*0030*/  LDCU UR4, c[0x0][0x3a8] ;  /* 0x00007500ff0477ac */ /* 0x000ea20008000800 */
[----:B------:R-:W1:Y:S06]  /*0040*/  LDCU.64 UR8, c[0x0][0x3f8] ;  /* 0x00007f00ff0877ac */ /* 0x000e6c0008000a00 */
[----:B------:R-:W3:Y:S01]  /*0050*/  LDC.64 R42, c[0x0][0x380] ;  /* 0x0000e000ff2a7b82 */ /* 0x000ee20000000a00 */
[----:B------:R-:W4:Y:S01]  /*0060*/  LDCU UR5, c[0x0][0x3b0] ;  /* 0x00007600ff0577ac */ /* 0x000f220008000800 */
[----:B------:R-:W5:Y:S06]  /*0070*/  LDCU UR6, c[0x0][0x3b8] ;  /* 0x00007700ff0677ac */ /* 0x000f6c0008000800 */
[----:B------:R-:W0:Y:S01]  /*0080*/  LDC.64 R38, c[0x0][0x388] ;  /* 0x0000e200ff267b82 */ /* 0x000e220000000a00 */
[----:B------:R-:W0:Y:S01]  /*0090*/  LDCU UR7, c[0x0][0x3c0] ;  /* 0x00007800ff0777ac */ /* 0x000e220008000800 */
[----:B------:R-:W0:Y:S06]  /*00a0*/  LDCU.64 UR10, c[0x0][0x400] ;  /* 0x00008000ff0a77ac */ /* 0x000e2c0008000a00 */
[----:B------:R-:W0:Y:S01]  /*00b0*/  LDC R7, c[0x0][0x3d0] ;  /* 0x0000f400ff077b82 */ /* 0x000e220000000800 */
[----:B--2---:R-:W-:-:S02]  /*00c0*/  UIMAD UR4, UR38, UR4, URZ ;  /* 0x00000004260472a4 */ /* 0x004fc4000f8e02ff */
[----:B----4-:R-:W-:Y:S01]  /*00d0*/  UIMAD UR5, UR38, UR5, URZ ;  /* 0x00000005260572a4 */ /* 0x010fe2000f8e02ff */
[----:B------:R-:W2:Y:S01]  /*00e0*/  LDCU.64 UR36, c[0x0][0x358] ;  /* 0x00006b00ff2477ac */ /* 0x000ea20008000a00 */
[----:B-1----:R-:W-:-:S03]  /*00f0*/  IMAD R3, R46, UR8, RZ ;  /* 0x000000082e037c24 */ /* 0x002fc6000f8e02ff */
[----:B------:R-:W1:Y:S01]  /*0100*/  LDC.64 R36, c[0x0][0x398] ;  /* 0x0000e600ff247b82 */ /* 0x000e620000000a00 */
[----:B------:R-:W-:Y:S01]  /*0110*/  USHF.R.S32.HI UR8, URZ, 0x1f, UR4 ;  /* 0x0000001fff087899 */ /* 0x000fe20008011404 */
[----:B------:R-:W-:Y:S02]  /*0120*/  SHF.R.S32.HI R0, RZ, 0x1f, R3 ;  /* 0x0000001fff007819 */ /* 0x000fe40000011403 */
[----:B---3--:R-:W-:Y:S01]  /*0130*/  IADD3 R45, P2, P3, R3, UR4, R42 ;  /* 0x00000004032d7c10 */ /* 0x008fe2000fb5e02a */
[----:B-----5:R-:W-:-:S03]  /*0140*/  UIMAD UR4, UR38, UR6, URZ ;  /* 0x00000006260472a4 */ /* 0x020fc6000f8e02ff */
[----:B------:R-:W3:Y:S01]  /*0150*/  LDC.64 R4, c[0x0][0x390] ;  /* 0x0000e400ff047b82 */ /* 0x000ee20000000a00 */
[----:B0-----:R-:W-:Y:S01]  /*0160*/  IADD3 R44, P0, P1, R3, UR5, R38 ;  /* 0x00000005032c7c10 */ /* 0x001fe2000f91e026 */
[----:B------:R-:W-:Y:S01]  /*0170*/  UIMAD UR6, UR38, UR7, URZ ;  /* 0x00000007260672a4 */ /* 0x000fe2000f8e02ff */
[----:B------:R-:W-:Y:S01]  /*0180*/  IADD3.X R43, PT, PT, R0, UR8, R43, P2, P3 ;  /* 0x00000008002b7c10 */ /* 0x000fe200097e642b */
[C---:B------:R-:W-:Y:S01]  /*0190*/  IMAD R3, R46.reuse, UR10, RZ ;  /* 0x0000000a2e037c24 */ /* 0x040fe2000f8e02ff */
[----:B------:R-:W-:Y:S01]  /*01a0*/  ISETP.GE.AND P2, PT, R46, UR9, PT ;  /* 0x000000092e007c0c */ /* 0x000fe2000bf46270 */
[----:B------:R-:W-:Y:S01]  /*01b0*/  USHF.R.S32.HI UR5, URZ, 0x1f, UR5 ;  /* 0x0000001fff057899 */ /* 0x000fe20008011405 */
[----:B------:R-:W-:Y:S01]  /*01c0*/  IMAD R42, R7, UR9, RZ ;  /* 0x00000009072a7c24 */ /* 0x000fe2000f8e02ff */
[----:B------:R-:W-:Y:S01]  /*01d0*/  USHF.R.S32.HI UR7, URZ, 0x1f, UR4 ;  /* 0x0000001fff077899 */ /* 0x000fe20008011404 */
[----:B------:R-:W-:Y:S01]  /*01e0*/  SHF.R.S32.HI R2, RZ, 0x1f, R3 ;  /* 0x0000001fff027819 */ /* 0x000fe20000011403 */
[----:B------:R-:W-:-:S02]  /*01f0*/  USHF.R.S32.HI UR8, URZ, 0x1f, UR6 ;  /* 0x0000001fff087899 */ /* 0x000fc40008011406 */
[----:B------:R-:W-:Y:S02]  /*0200*/  IADD3.X R39, PT, PT, R0, UR5, R39, P0, P1 ;  /* 0x0000000500277c10 */ /* 0x000fe400087e2427 */
[----:B-1----:R-:W-:Y:S01]  /*0210*/  IADD3 R40, P5, P6, R3, UR6, R36 ;  /* 0x0000000603287c10 */ /* 0x002fe2000febe024 */
[----:B------:R-:W-:-:S03]  /*0220*/  IMAD.IADD R36, R42, 0x1, R46 ;  /* 0x000000012a247824 */ /* 0x000fc600078e022e */
[----:B------:R-:W-:Y:S01]  /*0230*/  IADD3.X R37, PT, PT, R2, UR8, R37, P5, P6 ;  /* 0x0000000802257c10 */ /* 0x000fe2000afec425 */
[----:B------:R-:W-:Y:S01]  /*0240*/  IMAD R36, R7, UR11, R36 ;  /* 0x0000000b07247c24 */ /* 0x000fe2000f8e0224 */
[----:B---3--:R-:W-:-:S04]  /*0250*/  IADD3 R41, P3, P4, R3, UR4, R4 ;  /* 0x0000000403297c10 */ /* 0x008fc8000fc7e004 */
[----:B------:R-:W-:Y:S01]  /*0260*/  IADD3.X R38, PT, PT, R2, UR7, R5, P3, P4 ;  /* 0x0000000702267c10 */ /* 0x000fe20009fe8405 */
[----:B--2---:R-:W-:Y:S08]  /*0270*/  @P2 BRA `(.L_x_0) ;  /* 0x0000001400682947 */ /* 0x004ff00003800000 */
[----:B------:R-:W-:Y:S01]  /*0280*/  BSSY.RECONVERGENT B6, `(.L_x_1) ;  /* 0x000001f000067945 */ /* 0x000fe20003800200 */
[----:B------:R-:W-:Y:S02]  /*0290*/  IMAD.MOV.U32 R23, RZ, RZ, 0x1 ;  /* 0x00000001ff177424 */ /* 0x000fe400078e00ff */
[----:B------:R-:W-:-:S07]  /*02a0*/  IMAD.MOV.U32 R16, RZ, RZ, RZ ;  /* 0x000000ffff107224 */ /* 0x000fce00078e00ff */
.L_x_7:
[----:B------:R-:W-:-:S05]  /*02b0*/  IADD3 R2, P0, PT, R16, R45, RZ ;  /* 0x0000002d10027210 */ /* 0x000fca0007f1e0ff */
[----:B------:R-:W-:-:S05]  /*02c0*/  IMAD.X R3, RZ, RZ, R43, P0 ;  /* 0x000000ffff037224 */ /* 0x000fca00000e062b */
[----:B------:R-:W2:Y:S01]  /*02d0*/  LDG.E.U8 R2, desc[UR36][R2.64] ;  /* 0x0000002402027981 */ /* 0x000ea2000c1e1100 */
[----:B------:R-:W-:Y:S01]  /*02e0*/  BSSY.RECONVERGENT B7, `(.L_x_2) ;  /* 0x0000015000077945 */ /* 0x000fe20003800200 */
[----:B--2---:R-:W-:-:S13]  /*02f0*/  ISETP.NE.AND P0, PT, R2, 0x1, PT ;  /* 0x000000010200780c */ /* 0x004fda0003f05270 */
[----:B------:R-:W-:Y:S05]  /*0300*/  @P0 BRA `(.L_x_3) ;  /* 0x0000000000480947 */ /* 0x000fea0003800000 */
[----:B------:R-:W-:-:S05]  /*0310*/  IADD3 R2, P0, PT, R16, R44, RZ ;  /* 0x0000002c10027210 */ /* 0x000fca0007f1e0ff */
[----:B------:R-:W-:-:S05]  /*0320*/  IMAD.X R3, RZ, RZ, R39, P0 ;  /* 0x000000ffff037224 */ /* 0x000fca00000e0627 */
[----:B------:R-:W2:Y:S01]  /*0330*/  LDG.E.U8 R2, desc[UR36][R2.64] ;  /* 0x0000002402027981 */ /* 0x000ea2000c1e1100 */
[----:B------:R-:W-:Y:S01]  /*0340*/  BSSY.RECONVERGENT B8, `(.L_x_4) ;  /* 0x000000d000087945 */ /* 0x000fe20003800200 */
[----:B------:R-:W-:Y:S01]  /*0350*/  IMAD.MOV.U32 R0, RZ, RZ, 0x2 ;  /* 0x00000002ff007424 */ /* 0x000fe200078e00ff */
[----:B--2---:R-:W-:-:S13]  /*0360*/  ISETP.GE.U32.AND P0, PT, R2, 0x4, PT ;  /* 0x000000040200780c */ /* 0x004fda0003f06070 */
[----:B------:R-:W-:Y:S05]  /*0370*/  @!P0 BRA `(.L_x_5) ;  /* 0x0000000000248947 */ /* 0x000fea0003800000 */
[----:B------:R-:W-:Y:S01]  /*0380*/  MOV R0, 0x0 ;  /* 0x0000000000007802 */ /* 0x000fe20000000f00 */
[----:B------:R-:W0:Y:S01]  /*0390*/  LDCU.64 UR4, c[0x4][0x18] ;  /* 0x01000300ff0477ac */ /* 0x000e220008000a00 */
[----:B------:R-:W-:Y:S02]  /*03a0*/  CS2R R6, SRZ ;  /* 0x0000000000067805 */ /* 0x000fe4000001ff00 */
[----:B------:R1:W2:Y:S01]  /*03b0*/  LDC.64 R2, c[0x4][R0] ;  /* 0x0100000000027b82 */ /* 0x0002a20000000a00 */
[----:B0-----:R-:W-:Y:S02]  /*03c0*/  IMAD.U32 R4, RZ, RZ, UR4 ;  /* 0x00000004ff047e24 */ /* 0x001fe4000f8e00ff */
[----:B-1----:R-:W-:-:S07]  /*03d0*/  IMAD.U32 R5, RZ, RZ, UR5 ;  /* 0x00000005ff057e24 */ /* 0x002fce000f8e00ff */
[----:B------:R-:W-:-:S07]  /*03e0*/  LEPC R20, `(.L_x_6) ;  /* 0x000000001014794e */ /* 0x000fce0000000000 */
[----:B--2---:R-:W-:Y:S05]  /*03f0*/  CALL.ABS.NOINC R2 ;  /* 0x0000000002007343 */ /* 0x004fea0003c00000 */
.L_x_6:
[----:B------:R-:W-:-:S07]  /*0400*/  IMAD.MOV.U32 R0, RZ, RZ, RZ ;  /* 0x000000ffff007224 */ /* 0x000fce00078e00ff */
.L_x_5:
[----:B------:R-:W-:Y:S05]  /*0410*/  BSYNC.RECONVERGENT B8 ;  /* 0x0000000000087941 */ /* 0x000fea0003800200 */
.L_x_4:
[----:B------:R-:W-:-:S07]  /*0420*/  IMAD.IADD R23, R23, 0x1, R0 ;  /* 0x0000000117177824 */ /* 0x000fce00078e0200 */
.L_x_3:
[----:B------:R-:W-:Y:S05]  /*0430*/  BSYNC.RECONVERGENT B7 ;  /* 0x0000000000077941 */ /* 0x000fea0003800200 */
.L_x_2:
[----:B------:R-:W-:-:S05]  /*0440*/  VIADD R16, R16, 0x1 ;  /* 0x0000000110107836 */ /* 0x000fca0000000000 */
[----:B------:R-:W-:-:S13]  /*0450*/  ISETP.GE.AND P0, PT, R16, R23, PT ;  /* 0x000000171000720c */ /* 0x000fda0003f06270 */
[----:B------:R-:W-:Y:S05]  /*0460*/  @!P0 BRA `(.L_x_7) ;  /* 0xfffffffc00908947 */ /* 0x000fea000383ffff */
[----:B------:R-:W-:Y:S05]  /*0470*/  BSYNC.RECONVERGENT B6 ;  /* 0x0000000000067941 */ /* 0x000fea0003800200 */
.L_x_1:
[----:B------:R-:W0:Y:S02]  /*0480*/  LDCU UR4, c[0x0][0x3d0] ;  /* 0x00007a00ff0477ac */ /* 0x000e240008000800 */
[----:B0-----:R-:W-:-:S09]  /*0490*/  UISETP.GE.AND UP0, UPT, UR4, 0x1, UPT ;  /* 0x000000010400788c */ /* 0x001fd2000bf06270 */
[----:B------:R-:W-:Y:S05]  /*04a0*/  BRA.U !UP0, `(.L_x_0) ;  /* 0x0000001108dc7547 */ /* 0x000fea000b800000 */
[C---:B------:R-:W-:Y:S01]  /*04b0*/  LOP3.LUT R29, R23.reuse, 0xf, RZ, 0xc0, !PT ;  /* 0x0000000f171d7812 */ /* 0x040fe200078ec0ff */
[----:B------:R-:W-:Y:S01]  /*04c0*/  IMAD.MOV.U32 R27, RZ, RZ, RZ ;  /* 0x000000ffff1b7224 */ /* 0x000fe200078e00ff */
[C---:B------:R-:W-:Y:S01]  /*04d0*/  LOP3.LUT R28, R23.reuse, 0x7, RZ, 0xc0, !PT ;  /* 0x00000007171c7812 */ /* 0x040fe200078ec0ff */
[----:B------:R-:W-:Y:S01]  /*04e0*/  IMAD.WIDE R16, R23, 0x4, RZ ;  /* 0x0000000417107825 */ /* 0x000fe200078e02ff */
[----:B------:R-:W-:-:S07]  /*04f0*/  SHF.R.S32.HI R22, RZ, 0x1f, R23 ;  /* 0x0000001fff167819 */ /* 0x000fce0000011417 */
.L_x_58:
[----:B------:R-:W-:Y:S01]  /*0500*/  MOV R2, 0x8 ;  /* 0x0000000800027802 */ /* 0x000fe20000000f00 */
[----:B------:R-:W-:Y:S01]  /*0510*/  IMAD.MOV.U32 R4, RZ, RZ, R16 ;  /* 0x000000ffff047224 */ /* 0x000fe200078e0010 */
[----:B------:R-:W-:Y:S01]  /*0520*/  ISETP.GE.AND P0, PT, R23, 0x1, PT ;  /* 0x000000011700780c */ /* 0x000fe20003f06270 */
[----:B------:R-:W-:Y:S01]  /*0530*/  IMAD.MOV.U32 R5, RZ, RZ, R17 ;  /* 0x000000ffff057224 */ /* 0x000fe200078e0011 */
[----:B------:R0:W1:Y:S02]  /*0540*/  LDC.64 R6, c[0x4][R2] ;  /* 0x0100000002067b82 */ /* 0x0000640000000a00 */
[----:B------:R-:W-:-:S09]  /*0550*/  P2R R0, PR, RZ, 0x1 ;  /* 0x00000001ff007803 */ /* 0x000fd20000000000 */
[----:B------:R-:W-:-:S07]  /*0560*/  LEPC R20, `(.L_x_8) ;  /* 0x000000001014794e */ /* 0x000fce0000000000 */
[----:B01----:R-:W-:Y:S05]  /*0570*/  CALL.ABS.NOINC R6 ;  /* 0x0000000006007343 */ /* 0x003fea0003c00000 */
.L_x_8:
[----:B------:R-:W0:Y:S01]  /*0580*/  LDC.64 R2, c[0x4][R2] ;  /* 0x0100000002027b82 */ /* 0x000e220000000a00 */
[----:B------:R-:W-:Y:S02]  /*0590*/  IMAD.MOV.U32 R18, RZ, RZ, R4 ;  /* 0x000000ffff127224 */ /* 0x000fe400078e0004 */
[----:B------:R-:W-:Y:S02]  /*05a0*/  IMAD.MOV.U32 R19, RZ, RZ, R5 ;  /* 0x000000ffff137224 */ /* 0x000fe400078e0005 */
[----:B------:R-:W-:Y:S02]  /*05b0*/  IMAD.MOV.U32 R4, RZ, RZ, R23 ;  /* 0x000000ffff047224 */ /* 0x000fe400078e0017 */
[----:B------:R-:W-:-:S07]  /*05c0*/  IMAD.MOV.U32 R5, RZ, RZ, R22 ;  /* 0x000000ffff057224 */ /* 0x000fce00078e0016 */
[----:B------:R-:W-:-:S07]  /*05d0*/  LEPC R20, `(.L_x_9) ;  /* 0x000000001014794e */ /* 0x000fce0000000000 */
[----:B0-----:R-:W-:Y:S05]  /*05e0*/  CALL.ABS.NOINC R2 ;  /* 0x0000000002007343 */ /* 0x001fea0003c00000 */
.L_x_9:
[----:B------:R-:W-:Y:S01]  /*05f0*/  ISETP.GE.AND P6, PT, R23, 0x1, PT ;  /* 0x000000011700780c */ /* 0x000fe20003fc6270 */
[----:B------:R-:W-:Y:S01]  /*0600*/  BSSY.RECONVERGENT B0, `(.L_x_10) ;  /* 0x000004a000007945 */ /* 0x000fe20003800200 */
[----:B------:R-:W-:Y:S02]  /*0610*/  IMAD.MOV.U32 R26, RZ, RZ, R4 ;  /* 0x000000ffff1a7224 */ /* 0x000fe400078e0004 */
[----:B------:R-:W-:-:S09]  /*0620*/  IMAD.MOV.U32 R25, RZ, RZ, R5 ;  /* 0x000000ffff197224 */ /* 0x000fd200078e0005 */
[----:B------:R-:W-:Y:S05]  /*0630*/  @!P6 BRA `(.L_x_11) ;  /* 0x000000040018e947 */ /* 0x000fea0003800000 */
[----:B------:R-:W-:Y:S01]  /*0640*/  ISETP.GE.U32.AND P0, PT, R23, 0x10, PT ;  /* 0x000000101700780c */ /* 0x000fe20003f06070 */
[----:B------:R-:W-:Y:S01]  /*0650*/  BSSY.RECONVERGENT B1, `(.L_x_12) ;  /* 0x000001d000017945 */ /* 0x000fe20003800200 */
[----:B------:R-:W-:-:S11]  /*0660*/  IMAD.MOV.U32 R5, RZ, RZ, RZ ;  /* 0x000000ffff057224 */ /* 0x000fd600078e00ff */
[----:B------:R-:W-:Y:S05]  /*0670*/  @!P0 BRA `(.L_x_13) ;  /* 0x0000000000688947 */ /* 0x000fea0003800000 */
[----:B------:R-:W-:Y:S01]  /*0680*/  BSSY.RECONVERGENT B2, `(.L_x_14) ;  /* 0x0000018000027945 */ /* 0x000fe20003800200 */
[----:B------:R-:W-:Y:S01]  /*0690*/  IMAD.MOV.U32 R5, RZ, RZ, RZ ;  /* 0x000000ffff057224 */ /* 0x000fe200078e00ff */
[----:B------:R-:W-:-:S07]  /*06a0*/  LOP3.LUT R0, R23, 0x7ffffff0, RZ, 0xc0, !PT ;  /* 0x7ffffff017007812 */ /* 0x000fce00078ec0ff */
.L_x_15:
[C---:B0-----:R-:W-:Y:S01]  /*06b0*/  IADD3 R2, P0, PT, R5.reuse, R26, RZ ;  /* 0x0000001a05027210 */ /* 0x041fe20007f1e0ff */
[----:B------:R-:W-:-:S04]  /*06c0*/  VIADD R5, R5, 0x10 ;  /* 0x0000001005057836 */ /* 0x000fc80000000000 */
[----:B------:R-:W-:Y:S01]  /*06d0*/  IMAD.X R3, RZ, RZ, R25, P0 ;  /* 0x000000ffff037224 */ /* 0x000fe200000e0619 */
[----:B------:R-:W-:-:S04]  /*06e0*/  ISETP.NE.AND P0, PT, R5, R0, PT ;  /* 0x000000000500720c */ /* 0x000fc80003f05270 */
[----:B------:R0:W-:Y:S04]  /*06f0*/  ST.E.U8 desc[UR36][R2.64], RZ ;  /* 0x000000ff02007985 */ /* 0x0001e8000c101124 */
        /* <DEDUP_REMOVED lines=14> */
[----:B------:R0:W-:Y:S01]  /*07e0*/  ST.E.U8 desc[UR36][R2.64+0xf], RZ ;  /* 0x00000fff02007985 */ /* 0x0001e2000c101124 */
[----:B------:R-:W-:Y:S05]  /*07f0*/  @P0 BRA `(.L_x_15) ;  /* 0xfffffffc00ac0947 */ /* 0x000fea000383ffff */
[----:B------:R-:W-:Y:S05]  /*0800*/  BSYNC.RECONVERGENT B2 ;  /* 0x0000000000027941 */ /* 0x000fea0003800200 */
.L_x_14:
[----:B------:R-:W-:-:S07]  /*0810*/  IMAD.MOV.U32 R5, RZ, RZ, R0 ;  /* 0x000000ffff057224 */ /* 0x000fce00078e0000 */
.L_x_13:
[----:B------:R-:W-:Y:S05]  /*0820*/  BSYNC.RECONVERGENT B1 ;  /* 0x0000000000017941 */ /* 0x000fea0003800200 */
.L_x_12:
[----:B------:R-:W-:-:S13]  /*0830*/  ISETP.NE.AND P0, PT, R29, RZ, PT ;  /* 0x000000ff1d00720c */ /* 0x000fda0003f05270 */
[----:B------:R-:W-:Y:S05]  /*0840*/  @!P0 BRA `(.L_x_11) ;  /* 0x0000000000948947 */ /* 0x000fea0003800000 */
[----:B------:R-:W-:Y:S01]  /*0850*/  VIADD R0, R29, 0xffffffff ;  /* 0xffffffff1d007836 */ /* 0x000fe20000000000 */
[----:B------:R-:W-:Y:S01]  /*0860*/  BSSY.RECONVERGENT B1, `(.L_x_16) ;  /* 0x000000f000017945 */ /* 0x000fe20003800200 */
[----:B------:R-:W-:-:S03]  /*0870*/  ISETP.NE.AND P1, PT, R28, RZ, PT ;  /* 0x000000ff1c00720c */ /* 0x000fc60003f25270 */
[----:B------:R-:W-:-:S13]  /*0880*/  ISETP.GE.U32.AND P0, PT, R0, 0x7, PT ;  /* 0x000000070000780c */ /* 0x000fda0003f06070 */
[----:B------:R-:W-:Y:S05]  /*0890*/  @!P0 BRA `(.L_x_17) ;  /* 0x00000000002c8947 */ /* 0x000fea0003800000 */
[C---:B0-----:R-:W-:Y:S01]  /*08a0*/  IADD3 R2, P0, PT, R5.reuse, R26, RZ ;  /* 0x0000001a05027210 */ /* 0x041fe20007f1e0ff */
[----:B------:R-:W-:-:S04]  /*08b0*/  VIADD R5, R5, 0x8 ;  /* 0x0000000805057836 */ /* 0x000fc80000000000 */
[----:B------:R-:W-:-:S05]  /*08c0*/  IMAD.X R3, RZ, RZ, R25, P0 ;  /* 0x000000ffff037224 */ /* 0x000fca00000e0619 */
[----:B------:R1:W-:Y:S04]  /*08d0*/  ST.E.U8 desc[UR36][R2.64], RZ ;  /* 0x000000ff02007985 */ /* 0x0003e8000c101124 */
[----:B------:R1:W-:Y:S04]  /*08e0*/  ST.E.U8 desc[UR36][R2.64+0x1], RZ ;  /* 0x000001ff02007985 */ /* 0x0003e8000c101124 */
[----:B------:R1:W-:Y:S04]  /*08f0*/  ST.E.U8 desc[UR36][R2.64+0x2], RZ ;  /* 0x000002ff02007985 */ /* 0x0003e8000c101124 */
[----:B------:R1:W-:Y:S04]  /*0900*/  ST.E.U8 desc[UR36][R2.64+0x3], RZ ;  /* 0x000003ff02007985 */ /* 0x0003e8000c101124 */
[----:B------:R1:W-:Y:S04]  /*0910*/  ST.E.U8 desc[UR36][R2.64+0x4], RZ ;  /* 0x000004ff02007985 */ /* 0x0003e8000c101124 */
[----:B------:R1:W-:Y:S04]  /*0920*/  ST.E.U8 desc[UR36][R2.64+0x5], RZ ;  /* 0x000005ff02007985 */ /* 0x0003e8000c101124 */
[----:B------:R1:W-:Y:S04]  /*0930*/  ST.E.U8 desc[UR36][R2.64+0x6], RZ ;  /* 0x000006ff02007985 */ /* 0x0003e8000c101124 */
[----:B------:R1:W-:Y:S02]  /*0940*/  ST.E.U8 desc[UR36][R2.64+0x7], RZ ;  /* 0x000007ff02007985 */ /* 0x0003e4000c101124 */
.L_x_17:
[----:B------:R-:W-:Y:S05]  /*0950*/  BSYNC.RECONVERGENT B1 ;  /* 0x0000000000017941 */ /* 0x000fea0003800200 */
.L_x_16:
[----:B------:R-:W-:Y:S05]  /*0960*/  @!P1 BRA `(.L_x_11) ;  /* 0x00000000004c9947 */ /* 0x000fea0003800000 */
[----:B------:R-:W-:-:S05]  /*0970*/  VIADD R0, R28, 0xffffffff ;  /* 0xffffffff1c007836 */ /* 0x000fca0000000000 */
[----:B------:R-:W-:-:S13]  /*0980*/  ISETP.GE.U32.AND P0, PT, R0, 0x3, PT ;  /* 0x000000030000780c */ /* 0x000fda0003f06070 */
[C---:B01----:R-:W-:Y:S01]  /*0990*/  @P0 IADD3 R2, P1, PT, R5.reuse, R26, RZ ;  /* 0x0000001a05020210 */ /* 0x043fe20007f3e0ff */
[----:B------:R-:W-:-:S04]  /*09a0*/  @P0 VIADD R5, R5, 0x4 ;  /* 0x0000000405050836 */ /* 0x000fc80000000000 */
[----:B------:R-:W-:Y:S01]  /*09b0*/  @P0 IMAD.X R3, RZ, RZ, R25, P1 ;  /* 0x000000ffff030224 */ /* 0x000fe200008e0619 */
[----:B------:R-:W-:-:S04]  /*09c0*/  LOP3.LUT P1, R0, R23, 0x3, RZ, 0xc0, !PT ;  /* 0x0000000317007812 */ /* 0x000fc8000782c0ff */
[----:B------:R2:W-:Y:S04]  /*09d0*/  @P0 ST.E.U8 desc[UR36][R2.64], RZ ;  /* 0x000000ff02000985 */ /* 0x0005e8000c101124 */
[----:B------:R2:W-:Y:S04]  /*09e0*/  @P0 ST.E.U8 desc[UR36][R2.64+0x1], RZ ;  /* 0x000001ff02000985 */ /* 0x0005e8000c101124 */
[----:B------:R2:W-:Y:S04]  /*09f0*/  @P0 ST.E.U8 desc[UR36][R2.64+0x2], RZ ;  /* 0x000002ff02000985 */ /* 0x0005e8000c101124 */
[----:B------:R2:W-:Y:S01]  /*0a00*/  @P0 ST.E.U8 desc[UR36][R2.64+0x3], RZ ;  /* 0x000003ff02000985 */ /* 0x0005e2000c101124 */
[----:B------:R-:W-:Y:S05]  /*0a10*/  @!P1 BRA `(.L_x_11) ;  /* 0x0000000000209947 */ /* 0x000fea0003800000 */
[----:B--2---:R-:W-:-:S05]  /*0a20*/  IADD3 R2, P0, PT, R5, R26, RZ ;  /* 0x0000001a05027210 */ /* 0x004fca0007f1e0ff */
[----:B------:R-:W-:Y:S01]  /*0a30*/  IMAD.X R3, RZ, RZ, R25, P0 ;  /* 0x000000ffff037224 */ /* 0x000fe200000e0619 */
[----:B------:R-:W-:-:S04]  /*0a40*/  ISETP.NE.AND P0, PT, R0, 0x1, PT ;  /* 0x000000010000780c */ /* 0x000fc80003f05270 */
[----:B------:R3:W-:Y:S09]  /*0a50*/  ST.E.U8 desc[UR36][R2.64], RZ ;  /* 0x000000ff02007985 */ /* 0x0007f2000c101124 */
[----:B------:R-:W-:Y:S05]  /*0a60*/  @!P0 BRA `(.L_x_11) ;  /* 0x00000000000c8947 */ /* 0x000fea0003800000 */
[----:B------:R-:W-:Y:S01]  /*0a70*/  ISETP.NE.AND P0, PT, R0, 0x2, PT ;  /* 0x000000020000780c */ /* 0x000fe20003f05270 */
[----:B------:R4:W-:-:S12]  /*0a80*/  ST.E.U8 desc[UR36][R2.64+0x1], RZ ;  /* 0x000001ff02007985 */ /* 0x0009d8000c101124 */
[----:B------:R4:W-:Y:S02]  /*0a90*/  @P0 ST.E.U8 desc[UR36][R2.64+0x2], RZ ;  /* 0x000002ff02000985 */ /* 0x0009e4000c101124 */
.L_x_11:
[----:B------:R-:W-:Y:S05]  /*0aa0*/  BSYNC.RECONVERGENT B0 ;  /* 0x0000000000007941 */ /* 0x000fea0003800200 */
.L_x_10:
[----:B------:R-:W-:Y:S01]  /*0ab0*/  ISETP.GE.AND P0, PT, R23, 0x2, PT ;  /* 0x000000021700780c */ /* 0x000fe20003f06270 */
[----:B------:R-:W-:-:S12]  /*0ac0*/  BSSY.RECONVERGENT B6, `(.L_x_18) ;  /* 0x00000be000067945 */ /* 0x000fd80003800200 */
[----:B------:R-:W-:Y:S05]  /*0ad0*/  @!P0 BRA `(.L_x_19) ;  /* 0x0000000800f08947 */ /* 0x000fea0003800000 */
[----:B------:R-:W5:Y:S01]  /*0ae0*/  LDC.64 R30, c[0x0][0x3a0] ;  /* 0x0000e800ff1e7b82 */ /* 0x000f620000000a00 */
[----:B------:R-:W5:Y:S01]  /*0af0*/  LDCU.64 UR4, c[0x0][0x3c8] ;  /* 0x00007900ff0477ac */ /* 0x000f620008000a00 */
[----:B------:R-:W-:Y:S02]  /*0b00*/  IMAD.MOV.U32 R53, RZ, RZ, R23 ;  /* 0x000000ffff357224 */ /* 0x000fe400078e0017 */
[----:B-----5:R-:W-:-:S04]  /*0b10*/  IMAD.WIDE.U32 R30, R27, UR4, R30 ;  /* 0x000000041b1e7c25 */ /* 0x020fc8000f8e001e */
[----:B------:R-:W-:-:S07]  /*0b20*/  IMAD R31, R27, UR5, R31 ;  /* 0x000000051b1f7c24 */ /* 0x000fce000f8e021f */
.L_x_55:
[----:B------:R-:W-:Y:S01]  /*0b30*/  BSSY.RECONVERGENT B0, `(.L_x_20) ;  /* 0x0000018000007945 */ /* 0x000fe20003800200 */
[----:B------:R-:W-:-:S07]  /*0b40*/  IMAD.MOV.U32 R0, RZ, RZ, R53 ;  /* 0x000000ffff007224 */ /* 0x000fce00078e0035 */
.L_x_25:
[----:B------:R-:W-:-:S05]  /*0b50*/  VIADD R4, R0, 0xffffffff ;  /* 0xffffffff00047836 */ /* 0x000fca0000000000 */
[----:B01234-:R-:W-:-:S05]  /*0b60*/  IADD3 R2, P0, PT, R4, R45, RZ ;  /* 0x0000002d04027210 */ /* 0x01ffca0007f1e0ff */
[----:B------:R-:W-:-:S05]  /*0b70*/  IMAD.X R3, RZ, RZ, R43, P0 ;  /* 0x000000ffff037224 */ /* 0x000fca00000e062b */
[----:B------:R-:W2:Y:S01]  /*0b80*/  LDG.E.U8 R2, desc[UR36][R2.64] ;  /* 0x0000002402027981 */ /* 0x000ea2000c1e1100 */
[----:B------:R-:W-:Y:S01]  /*0b90*/  BSSY.RELIABLE B1, `(.L_x_21) ;  /* 0x0000010000017945 */ /* 0x000fe20003800100 */
[----:B------:R-:W-:Y:S02]  /*0ba0*/  IMAD.MOV.U32 R51, RZ, RZ, R0 ;  /* 0x000000ffff337224 */ /* 0x000fe400078e0000 */
[----:B------:R-:W-:Y:S01]  /*0bb0*/  IMAD.MOV.U32 R0, RZ, RZ, R4 ;  /* 0x000000ffff007224 */ /* 0x000fe200078e0004 */
[----:B--2---:R-:W-:-:S13]  /*0bc0*/  ISETP.NE.AND P0, PT, R2, 0x1, PT ;  /* 0x000000010200780c */ /* 0x004fda0003f05270 */
[----:B------:R-:W-:Y:S05]  /*0bd0*/  @P0 BRA `(.L_x_22) ;  /* 0x0000000000200947 */ /* 0x000fea0003800000 */
[----:B------:R-:W-:-:S05]  /*0be0*/  IADD3 R2, P0, PT, R4, R26, RZ ;  /* 0x0000001a04027210 */ /* 0x000fca0007f1e0ff */
[----:B------:R-:W-:-:S05]  /*0bf0*/  IMAD.X R3, RZ, RZ, R25, P0 ;  /* 0x000000ffff037224 */ /* 0x000fca00000e0619 */
[----:B------:R-:W2:Y:S01]  /*0c00*/  LD.E.U8 R2, desc[UR36][R2.64] ;  /* 0x0000002402027980 */ /* 0x000ea2000c101100 */
[----:B------:R-:W-:Y:S02]  /*0c10*/  ISETP.GT.AND P0, PT, R51, 0x1, PT ;  /* 0x000000013300780c */ /* 0x000fe40003f04270 */
[----:B--2---:R-:W-:-:S13]  /*0c20*/  ISETP.NE.AND P1, PT, R2, RZ, PT ;  /* 0x000000ff0200720c */ /* 0x004fda0003f25270 */
[----:B------:R-:W-:Y:S05]  /*0c30*/  @P0 BRA P1, `(.L_x_23) ;  /* 0x0000000000140947 */ /* 0x000fea0000800000 */
[----:B------:R-:W-:Y:S05]  /*0c40*/  BREAK.RELIABLE B1 ;  /* 0x0000000000017942 */ /* 0x000fea0003800100 */
[----:B------:R-:W-:Y:S05]  /*0c50*/  BRA `(.L_x_24) ;  /* 0x0000000000147947 */ /* 0x000fea0003800000 */
.L_x_22:
[----:B------:R-:W-:-:S13]  /*0c60*/  ISETP.GT.AND P0, PT, R51, 0x1, PT ;  /* 0x000000013300780c */ /* 0x000fda0003f04270 */
[----:B------:R-:W-:Y:S05]  /*0c70*/  @!P0 BREAK.RELIABLE B1 ;  /* 0x0000000000018942 */ /* 0x000fea0003800100 */
[----:B------:R-:W-:Y:S05]  /*0c80*/  @!P0 BRA `(.L_x_24) ;  /* 0x0000000000088947 */ /* 0x000fea0003800000 */
.L_x_23:
[----:B------:R-:W-:Y:S05]  /*0c90*/  BSYNC.RELIABLE B1 ;  /* 0x0000000000017941 */ /* 0x000fea0003800100 */
.L_x_21:
[----:B------:R-:W-:Y:S05]  /*0ca0*/  BRA `(.L_x_25) ;  /* 0xfffffffc00a87947 */ /* 0x000fea000383ffff */
.L_x_24:
[----:B------:R-:W-:Y:S05]  /*0cb0*/  BSYNC.RECONVERGENT B0 ;  /* 0x0000000000007941 */ /* 0x000fea0003800200 */
.L_x_20:
[----:B------:R-:W-:-:S04]  /*0cc0*/  IADD3 R32, P0, PT, R51, R44, RZ ;  /* 0x0000002c33207210 */ /* 0x000fc80007f1e0ff */
[----:B------:R-:W-:-:S05]  /*0cd0*/  LEA.HI.X.SX32 R33, R51, R39, 0x1, P0 ;  /* 0x0000002733217211 */ /* 0x000fca00000f0eff */
[----:B------:R-:W2:Y:S01]  /*0ce0*/  LDG.E.U8 R49, desc[UR36][R32.64+-0x1] ;  /* 0xffffff2420317981 */ /* 0x000ea2000c1e1100 */
[----:B------:R-:W-:Y:S01]  /*0cf0*/  BSSY.RECONVERGENT B7, `(.L_x_26) ;  /* 0x000000e000077945 */ /* 0x000fe20003800200 */
[----:B------:R-:W-:Y:S01]  /*0d00*/  IMAD.MOV.U32 R48, RZ, RZ, -0x2 ;  /* 0xfffffffeff307424 */ /* 0x000fe200078e00ff */
[----:B--2---:R-:W-:-:S13]  /*0d10*/  ISETP.GE.U32.AND P0, PT, R49, 0x4, PT ;  /* 0x000000043100780c */ /* 0x004fda0003f06070 */
[----:B------:R-:W-:Y:S05]  /*0d20*/  @!P0 BRA `(.L_x_27) ;  /* 0x0000000000288947 */ /* 0x000fea0003800000 */
[----:B------:R-:W-:Y:S01]  /*0d30*/  MOV R2, 0x0 ;  /* 0x0000000000027802 */ /* 0x000fe20000000f00 */
[----:B------:R-:W0:Y:S01]  /*0d40*/  LDCU.64 UR4, c[0x4][0x18] ;  /* 0x01000300ff0477ac */ /* 0x000e220008000a00 */
[----:B------:R-:W-:-:S04]  /*0d50*/  CS2R R6, SRZ ;  /* 0x0000000000067805 */ /* 0x000fc8000001ff00 */
[----:B------:R-:W1:Y:S01]  /*0d60*/  LDC.64 R2, c[0x4][R2] ;  /* 0x0100000002027b82 */ /* 0x000e620000000a00 */
[----:B0-----:R-:W-:Y:S02]  /*0d70*/  IMAD.U32 R4, RZ, RZ, UR4 ;  /* 0x00000004ff047e24 */ /* 0x001fe4000f8e00ff */
[----:B------:R-:W-:-:S07]  /*0d80*/  IMAD.U32 R5, RZ, RZ, UR5 ;  /* 0x00000005ff057e24 */ /* 0x000fce000f8e00ff */
[----:B------:R-:W-:-:S07]  /*0d90*/  LEPC R20, `(.L_x_28) ;  /* 0x000000001014794e */ /* 0x000fce0000000000 */
[----:B-1----:R-:W-:Y:S05]  /*0da0*/  CALL.ABS.NOINC R2 ;  /* 0x0000000002007343 */ /* 0x002fea0003c00000 */
.L_x_28:
[----:B------:R0:W5:Y:S01]  /*0db0*/  LDG.E.U8 R49, desc[UR36][R32.64+-0x1] ;  /* 0xffffff2420317981 */ /* 0x000162000c1e1100 */
[----:B------:R-:W-:-:S07]  /*0dc0*/  IMAD.MOV.U32 R48, RZ, RZ, RZ ;  /* 0x000000ffff307224 */ /* 0x000fce00078e00ff */
.L_x_27:
[----:B------:R-:W-:Y:S05]  /*0dd0*/  BSYNC.RECONVERGENT B7 ;  /* 0x0000000000077941 */ /* 0x000fea0003800200 */
.L_x_26:
[----:B-----5:R-:W-:Y:S01]  /*0de0*/  LOP3.LUT R0, R49, 0xffff, RZ, 0xc0, !PT ;  /* 0x0000ffff31007812 */ /* 0x020fe200078ec0ff */
[----:B------:R-:W-:Y:S03]  /*0df0*/  BSSY.RECONVERGENT B7, `(.L_x_29) ;  /* 0x0000051000077945 */ /* 0x000fe60003800200 */
[----:B------:R-:W-:-:S13]  /*0e00*/  ISETP.GE.U32.AND P0, PT, R0, 0x4, PT ;  /* 0x000000040000780c */ /* 0x000fda0003f06070 */
[----:B------:R-:W-:Y:S05]  /*0e10*/  @!P0 BRA `(.L_x_30) ;  /* 0x0000000000408947 */ /* 0x000fea0003800000 */
[----:B0-----:R-:W-:Y:S01]  /*0e20*/  MOV R32, 0x0 ;  /* 0x0000000000207802 */ /* 0x001fe20000000f00 */
[----:B------:R-:W0:Y:S01]  /*0e30*/  LDCU.64 UR4, c[0x4][0x18] ;  /* 0x01000300ff0477ac */ /* 0x000e220008000a00 */
[----:B------:R-:W-:Y:S02]  /*0e40*/  CS2R R6, SRZ ;  /* 0x0000000000067805 */ /* 0x000fe4000001ff00 */
[----:B------:R1:W2:Y:S01]  /*0e50*/  LDC.64 R2, c[0x4][R32] ;  /* 0x0100000020027b82 */ /* 0x0002a20000000a00 */
[----:B0-----:R-:W-:Y:S02]  /*0e60*/  IMAD.U32 R4, RZ, RZ, UR4 ;  /* 0x00000004ff047e24 */ /* 0x001fe4000f8e00ff */
[----:B-1----:R-:W-:-:S07]  /*0e70*/  IMAD.U32 R5, RZ, RZ, UR5 ;  /* 0x00000005ff057e24 */ /* 0x002fce000f8e00ff */
[----:B------:R-:W-:-:S07]  /*0e80*/  LEPC R20, `(.L_x_31) ;  /* 0x000000001014794e */ /* 0x000fce0000000000 */
[----:B--2---:R-:W-:Y:S05]  /*0e90*/  CALL.ABS.NOINC R2 ;  /* 0x0000000002007343 */ /* 0x004fea0003c00000 */
.L_x_31:
[----:B------:R0:W1:Y:S01]  /*0ea0*/  LDC.64 R2, c[0x4][R32] ;  /* 0x0100000020027b82 */ /* 0x0000620000000a00 */
[----:B------:R-:W2:Y:S01]  /*0eb0*/  LDCU.64 UR4, c[0x4][0x18] ;  /* 0x01000300ff0477ac */ /* 0x000ea20008000a00 */
[----:B------:R-:W-:Y:S01]  /*0ec0*/  CS2R R6, SRZ ;  /* 0x0000000000067805 */ /* 0x000fe2000001ff00 */
[----:B--2---:R-:W-:Y:S02]  /*0ed0*/  IMAD.U32 R4, RZ, RZ, UR4 ;  /* 0x00000004ff047e24 */ /* 0x004fe4000f8e00ff */
[----:B0-----:R-:W-:-:S07]  /*0ee0*/  IMAD.U32 R5, RZ, RZ, UR5 ;  /* 0x00000005ff057e24 */ /* 0x001fce000f8e00ff */
[----:B------:R-:W-:-:S07]  /*0ef0*/  LEPC R20, `(.L_x_32) ;  /* 0x000000001014794e */ /* 0x000fce0000000000 */
[----:B-1----:R-:W-:Y:S05]  /*0f00*/  CALL.ABS.NOINC R2 ;  /* 0x0000000002007343 */ /* 0x002fea0003c00000 */
.L_x_32:
[----:B------:R-:W-:Y:S05]  /*0f10*/  BRA `(.L_x_33) ;  /* 0x0000000000f87947 */ /* 0x000fea0003800000 */
.L_x_30:
[----:B0-----:R-:W-:-:S05]  /*0f20*/  IADD3 R32, P0, PT, R53, R45, RZ ;  /* 0x0000002d35207210 */ /* 0x001fca0007f1e0ff */
[----:B------:R-:W-:-:S05]  /*0f30*/  IMAD.X R33, RZ, RZ, R43, P0 ;  /* 0x000000ffff217224 */ /* 0x000fca00000e062b */
[----:B------:R-:W2:Y:S01]  /*0f40*/  LDG.E.U8 R0, desc[UR36][R32.64+-0x2] ;  /* 0xfffffe2420007981 */ /* 0x000ea2000c1e1100 */
[----:B------:R-:W-:Y:S01]  /*0f50*/  IADD3 R34, P1, PT, R53, R44, RZ ;  /* 0x0000002c35227210 */ /* 0x000fe20007f3e0ff */
[----:B------:R-:W-:Y:S04]  /*0f60*/  BSSY.RECONVERGENT B8, `(.L_x_34) ;  /* 0x000001d000087945 */ /* 0x000fe80003800200 */
[----:B------:R-:W-:Y:S01]  /*0f70*/  IMAD.X R35, RZ, RZ, R39, P1 ;  /* 0x000000ffff237224 */ /* 0x000fe200008e0627 */
[----:B--2---:R-:W-:-:S13]  /*0f80*/  ISETP.NE.AND P0, PT, R0, 0x2, PT ;  /* 0x000000020000780c */ /* 0x004fda0003f05270 */
[----:B------:R-:W-:Y:S05]  /*0f90*/  @!P0 BRA `(.L_x_35) ;  /* 0x0000000000508947 */ /* 0x000fea0003800000 */
[----:B------:R-:W-:Y:S01]  /*0fa0*/  ISETP.NE.AND P0, PT, R0, 0x1, PT ;  /* 0x000000010000780c */ /* 0x000fe20003f05270 */
[----:B------:R-:W-:-:S12]  /*0fb0*/  IMAD.WIDE.U32 R2, R53, 0x4, R18 ;  /* 0x0000000435027825 */ /* 0x000fd800078e0012 */
[----:B------:R-:W-:Y:S05]  /*0fc0*/  @!P0 BRA `(.L_x_36) ;  /* 0x00000000003c8947 */ /* 0x000fea0003800000 */
[----:B------:R-:W-:-:S13]  /*0fd0*/  ISETP.NE.AND P0, PT, R0, RZ, PT ;  /* 0x000000ff0000720c */ /* 0x000fda0003f05270 */
[----:B------:R-:W-:Y:S05]  /*0fe0*/  @P0 BRA `(.L_x_37) ;  /* 0x0000000000100947 */ /* 0x000fea0003800000 */
[----:B------:R-:W2:Y:S02]  /*0ff0*/  LDG.E.S8 R3, desc[UR36][R34.64+-0x2] ;  /* 0xfffffe2422037981 */ /* 0x000ea4000c1e1300 */
[----:B--2---:R-:W-:-:S05]  /*1000*/  IMAD.WIDE R2, R3, 0x4, R30 ;  /* 0x0000000403027825 */ /* 0x004fca00078e021e */
[----:B------:R1:W5:Y:S01]  /*1010*/  LDG.E R24, desc[UR36][R2.64] ;  /* 0x0000002402187981 */ /* 0x000362000c1e1900 */
[----:B------:R-:W-:Y:S05]  /*1020*/  BRA `(.L_x_38) ;  /* 0x0000000000407947 */ /* 0x000fea0003800000 */
.L_x_37:
        /* <DEDUP_REMOVED lines=8> */
.L_x_39:
[----:B------:R-:W-:Y:S05]  /*10b0*/  BRA `(.L_x_38) ;  /* 0x00000000001c7947 */ /* 0x000fea0003800000 */
.L_x_36:
[----:B------:R2:W5:Y:S01]  /*10c0*/  LD.E R24, desc[UR36][R2.64+-0x8] ;  /* 0xfffff82402187980 */ /* 0x000562000c101900 */
[----:B------:R-:W-:Y:S05]  /*10d0*/  BRA `(.L_x_38) ;  /* 0x0000000000147947 */ /* 0x000fea0003800000 */
.L_x_35:
[----:B------:R-:W2:Y:S01]  /*10e0*/  LDG.E.S8 R0, desc[UR36][R34.64+-0x2] ;  /* 0xfffffe2422007981 */ /* 0x000ea2000c1e1300 */
[----:B------:R-:W2:Y:S02]  /*10f0*/  LDCU UR4, c[0x0][0x3d0] ;  /* 0x00007a00ff0477ac */ /* 0x000ea40008000800 */
[----:B--2---:R-:W-:-:S04]  /*1100*/  IMAD R3, R0, UR4, R27 ;  /* 0x0000000400037c24 */ /* 0x004fc8000f8e021b */
[----:B------:R-:W-:-:S05]  /*1110*/  IMAD.WIDE R2, R3, 0x4, R30 ;  /* 0x0000000403027825 */ /* 0x000fca00078e021e */
[----:B------:R0:W5:Y:S02]  /*1120*/  LDG.E R24, desc[UR36][R2.64] ;  /* 0x0000002402187981 */ /* 0x000164000c1e1900 */
.L_x_38:
[----:B------:R-:W-:Y:S05]  /*1130*/  BSYNC.RECONVERGENT B8 ;  /* 0x0000000000087941 */ /* 0x000fea0003800200 */
.L_x_34:
[----:B------:R-:W3:Y:S02]  /*1140*/  LDG.E.U8 R32, desc[UR36][R32.64+-0x1] ;  /* 0xffffff2420207981 */ /* 0x000ee4000c1e1100 */
[----:B---3--:R-:W-:-:S13]  /*1150*/  ISETP.NE.AND P0, PT, R32, 0x2, PT ;  /* 0x000000022000780c */ /* 0x008fda0003f05270 */
[----:B------:R-:W-:Y:S05]  /*1160*/  @!P0 BRA `(.L_x_40) ;  /* 0x0000000000508947 */ /* 0x000fea0003800000 */
[----:B------:R-:W-:-:S13]  /*1170*/  ISETP.NE.AND P0, PT, R32, 0x1, PT ;  /* 0x000000012000780c */ /* 0x000fda0003f05270 */
[----:B------:R-:W-:Y:S05]  /*1180*/  @!P0 BRA `(.L_x_41) ;  /* 0x00000000003c8947 */ /* 0x000fea0003800000 */
[----:B------:R-:W-:-:S13]  /*1190*/  ISETP.NE.AND P0, PT, R32, RZ, PT ;  /* 0x000000ff2000720c */ /* 0x000fda0003f05270 */
[----:B------:R-:W-:Y:S05]  /*11a0*/  @P0 BRA `(.L_x_42) ;  /* 0x0000000000100947 */ /* 0x000fea0003800000 */
[----:B012---:R-:W2:Y:S02]  /*11b0*/  LDG.E.S8 R3, desc[UR36][R34.64+-0x1] ;  /* 0xffffff2422037981 */ /* 0x007ea4000c1e1300 */
[----:B--2---:R-:W-:-:S05]  /*11c0*/  IMAD.WIDE R2, R3, 0x4, R30 ;  /* 0x0000000403027825 */ /* 0x004fca00078e021e */
[----:B------:R1:W5:Y:S01]  /*11d0*/  LDG.E R47, desc[UR36][R2.64] ;  /* 0x00000024022f7981 */ /* 0x000362000c1e1900 */
[----:B------:R-:W-:Y:S05]  /*11e0*/  BRA `(.L_x_33) ;  /* 0x0000000000447947 */ /* 0x000fea0003800000 */
.L_x_42:
[----:B012---:R-:W-:Y:S01]  /*11f0*/  MOV R2, 0x0 ;  /* 0x0000000000027802 */ /* 0x007fe20000000f00 */
[----:B------:R-:W0:Y:S01]  /*1200*/  LDCU.64 UR4, c[0x4][0x20] ;  /* 0x01000400ff0477ac */ /* 0x000e220008000a00 */
[----:B------:R-:W-:-:S04]  /*1210*/  CS2R R6, SRZ ;  /* 0x0000000000067805 */ /* 0x000fc8000001ff00 */
[----:B------:R-:W1:Y:S01]  /*1220*/  LDC.64 R2, c[0x4][R2] ;  /* 0x0100000002027b82 */ /* 0x000e620000000a00 */
[----:B0-----:R-:W-:Y:S02]  /*1230*/  IMAD.U32 R4, RZ, RZ, UR4 ;  /* 0x00000004ff047e24 */ /* 0x001fe4000f8e00ff */
[----:B------:R-:W-:-:S07]  /*1240*/  IMAD.U32 R5, RZ, RZ, UR5 ;  /* 0x00000005ff057e24 */ /* 0x000fce000f8e00ff */
[----:B------:R-:W-:-:S07]  /*1250*/  LEPC R20, `(.L_x_43) ;  /* 0x000000001014794e */ /* 0x000fce0000000000 */
[----:B-1---5:R-:W-:Y:S05]  /*1260*/  CALL.ABS.NOINC R2 ;  /* 0x0000000002007343 */ /* 0x022fea0003c00000 */
.L_x_43:
[----:B------:R-:W-:Y:S05]  /*1270*/  BRA `(.L_x_33) ;  /* 0x0000000000207947 */ /* 0x000fea0003800000 */
.L_x_41:
[----:B012---:R-:W-:-:S05]  /*1280*/  IMAD.WIDE.U32 R2, R53, 0x4, R18 ;  /* 0x0000000435027825 */ /* 0x007fca00078e0012 */
[----:B------:R2:W5:Y:S01]  /*1290*/  LD.E R47, desc[UR36][R2.64+-0x4] ;  /* 0xfffffc24022f7980 */ /* 0x000562000c101900 */
[----:B------:R-:W-:Y:S05]  /*12a0*/  BRA `(.L_x_33) ;  /* 0x0000000000147947 */ /* 0x000fea0003800000 */
.L_x_40:
[----:B------:R-:W0:Y:S01]  /*12b0*/  LDG.E.S8 R34, desc[UR36][R34.64+-0x1] ;  /* 0xffffff2422227981 */ /* 0x000e22000c1e1300 */
[----:B------:R-:W0:Y:S02]  /*12c0*/  LDCU UR4, c[0x0][0x3d0] ;  /* 0x00007a00ff0477ac */ /* 0x000e240008000800 */
[----:B012---:R-:W-:-:S04]  /*12d0*/  IMAD R3, R34, UR4, R27 ;  /* 0x0000000422037c24 */ /* 0x007fc8000f8e021b */
[----:B------:R-:W-:-:S05]  /*12e0*/  IMAD.WIDE R2, R3, 0x4, R30 ;  /* 0x0000000403027825 */ /* 0x000fca00078e021e */
[----:B------:R0:W5:Y:S02]  /*12f0*/  LDG.E R47, desc[UR36][R2.64] ;  /* 0x00000024022f7981 */ /* 0x000164000c1e1900 */
.L_x_33:
[----:B------:R-:W-:Y:S05]  /*1300*/  BSYNC.RECONVERGENT B7 ;  /* 0x0000000000077941 */ /* 0x000fea0003800200 */
.L_x_29:
[----:B------:R-:W-:Y:S01]  /*1310*/  PRMT R0, R49, 0x9910, RZ ;  /* 0x0000991031007816 */ /* 0x000fe200000000ff */
[----:B------:R-:W-:Y:S04]  /*1320*/  BSSY.RECONVERGENT B7, `(.L_x_44) ;  /* 0x000002e000077945 */ /* 0x000fe80003800200 */
[----:B------:R-:W-:Y:S01]  /*1330*/  BSSY.RELIABLE B0, `(.L_x_45) ;  /* 0x0000013000007945 */ /* 0x000fe20003800100 */
[----:B------:R-:W-:-:S13]  /*1340*/  ISETP.GT.AND P0, PT, R0, 0x1, PT ;  /* 0x000000010000780c */ /* 0x000fda0003f04270 */
[----:B------:R-:W-:Y:S05]  /*1350*/  @P0 BRA `(.L_x_46) ;  /* 0x0000000000280947 */ /* 0x000fea0003800000 */
[----:B------:R-:W-:-:S13]  /*1360*/  ISETP.NE.AND P0, PT, R0, RZ, PT ;  /* 0x000000ff0000720c */ /* 0x000fda0003f05270 */
[----:B------:R-:W-:Y:S05]  /*1370*/  @!P0 BREAK.RELIABLE B0 ;  /* 0x0000000000008942 */ /* 0x000fea0003800100 */
[----:B------:R-:W-:Y:S05]  /*1380*/  @!P0 BRA `(.L_x_47) ;  /* 0x0000000000148947 */ /* 0x000fea0003800000 */
[----:B------:R-:W-:-:S13]  /*1390*/  ISETP.NE.AND P0, PT, R0, 0x1, PT ;  /* 0x000000010000780c */ /* 0x000fda0003f05270 */
[----:B------:R-:W-:Y:S05]  /*13a0*/  @!P0 BREAK.RELIABLE B0 ;  /* 0x0000000000008942 */ /* 0x000fea0003800100 */
[----:B------:R-:W-:Y:S05]  /*13b0*/  @P0 BRA `(.L_x_48) ;  /* 0x0000000000280947 */ /* 0x000fea0003800000 */
[----:B-----5:R-:W-:Y:S01]  /*13c0*/  FADD R7, R24, -R47 ;  /* 0x8000002f18077221 */ /* 0x020fe20000000000 */
[----:B------:R-:W-:Y:S06]  /*13d0*/  BRA `(.L_x_49) ;  /* 0x0000000000887947 */ /* 0x000fec0003800000 */
.L_x_47:
[----:B-----5:R-:W-:Y:S01]  /*13e0*/  FADD R7, R24, R47 ;  /* 0x0000002f18077221 */ /* 0x020fe20000000000 */
[----:B------:R-:W-:Y:S06]  /*13f0*/  BRA `(.L_x_49) ;  /* 0x0000000000807947 */ /* 0x000fec0003800000 */
.L_x_46:
[----:B------:R-:W-:-:S13]  /*1400*/  ISETP.NE.AND P0, PT, R0, 0x2, PT ;  /* 0x000000020000780c */ /* 0x000fda0003f05270 */
[----:B------:R-:W-:Y:S05]  /*1410*/  @!P0 BREAK.RELIABLE B0 ;  /* 0x0000000000008942 */ /* 0x000fea0003800100 */
[----:B------:R-:W-:Y:S05]  /*1420*/  @!P0 BRA `(.L_x_50) ;  /* 0x0000000000708947 */ /* 0x000fea0003800000 */
[----:B------:R-:W-:-:S13]  /*1430*/  ISETP.NE.AND P0, PT, R0, 0x3, PT ;  /* 0x000000030000780c */ /* 0x000fda0003f05270 */
[----:B------:R-:W-:Y:S05]  /*1440*/  @!P0 BREAK.RELIABLE B0 ;  /* 0x0000000000008942 */ /* 0x000fea0003800100 */
[----:B------:R-:W-:Y:S05]  /*1450*/  @!P0 BRA `(.L_x_51) ;  /* 0x00000000002c8947 */ /* 0x000fea0003800000 */
.L_x_48:
[----:B------:R-:W-:Y:S05]  /*1460*/  BSYNC.RELIABLE B0 ;  /* 0x0000000000007941 */ /* 0x000fea0003800100 */
.L_x_45:
        /* <DEDUP_REMOVED lines=8> */
.L_x_52:
[----:B------:R-:W-:Y:S01]  /*14f0*/  IMAD.MOV.U32 R7, RZ, RZ, RZ ;  /* 0x000000ffff077224 */ /* 0x000fe200078e00ff */
[----:B------:R-:W-:Y:S06]  /*1500*/  BRA `(.L_x_49) ;  /* 0x00000000003c7947 */ /* 0x000fec0003800000 */
.L_x_51:
[----:B-----5:R-:W0:Y:S01]  /*1510*/  MUFU.RCP R0, R47 ;  /* 0x0000002f00007308 */ /* 0x020e220000001000 */
[----:B------:R-:W-:Y:S07]  /*1520*/  BSSY.RECONVERGENT B1, `(.L_x_53) ;  /* 0x000000b000017945 */ /* 0x000fee0003800200 */
[----:B------:R-:W3:Y:S01]  /*1530*/  FCHK P0, R24, R47 ;  /* 0x0000002f18007302 */ /* 0x000ee20000000000 */
[----:B012---:R-:W-:-:S04]  /*1540*/  FFMA R3, -R47, R0, 1 ;  /* 0x3f8000002f037423 */ /* 0x007fc80000000100 */
[----:B------:R-:W-:-:S04]  /*1550*/  FFMA R3, R0, R3, R0 ;  /* 0x0000000300037223 */ /* 0x000fc80000000000 */
[----:B------:R-:W-:-:S04]  /*1560*/  FFMA R0, R24, R3, RZ ;  /* 0x0000000318007223 */ /* 0x000fc800000000ff */
[----:B------:R-:W-:-:S04]  /*1570*/  FFMA R2, -R47, R0, R24 ;  /* 0x000000002f027223 */ /* 0x000fc80000000118 */
[----:B------:R-:W-:Y:S01]  /*1580*/  FFMA R7, R3, R2, R0 ;  /* 0x0000000203077223 */ /* 0x000fe20000000000 */
[----:B---3--:R-:W-:Y:S06]  /*1590*/  @!P0 BRA `(.L_x_54) ;  /* 0x00000000000c8947 */ /* 0x008fec0003800000 */
[----:B------:R-:W-:Y:S01]  /*15a0*/  IMAD.MOV.U32 R3, RZ, RZ, R47 ;  /* 0x000000ffff037224 */ /* 0x000fe200078e002f */
[----:B------:R-:W-:-:S07]  /*15b0*/  MOV R2, 0x15d0 ;  /* 0x000015d000027802 */ /* 0x000fce0000000f00 */
[----:B------:R-:W-:Y:S05]  /*15c0*/  CALL.REL.NOINC `($__internal_0_$__cuda_sm3x_div_rn_noftz_f32_slowpath) ;  /* 0x0000002800b07944 */ /* 0x000fea0003c00000 */
.L_x_54:
[----:B------:R-:W-:Y:S05]  /*15d0*/  BSYNC.RECONVERGENT B1 ;  /* 0x0000000000017941 */ /* 0x000fea0003800200 */
.L_x_53:
[----:B------:R-:W-:Y:S05]  /*15e0*/  BRA `(.L_x_49) ;  /* 0x0000000000047947 */ /* 0x000fea0003800000 */
.L_x_50:
[----:B-----5:R-:W-:-:S07]  /*15f0*/  FMUL R7, R24, R47 ;  /* 0x0000002f18077220 */ /* 0x020fce0000400000 */
.L_x_49:
[----:B------:R-:W-:Y:S05]  /*1600*/  BSYNC.RECONVERGENT B7 ;  /* 0x0000000000077941 */ /* 0x000fea0003800200 */
.L_x_44:
[C---:B012---:R-:W-:Y:S01]  /*1610*/  IADD3 R2, P0, PT, R51.reuse, R26, RZ ;  /* 0x0000001a33027210 */ /* 0x047fe20007f1e0ff */
[----:B------:R-:W-:-:S03]  /*1620*/  IMAD.WIDE R4, R51, 0x4, R18 ;  /* 0x0000000433047825 */ /* 0x000fc600078e0212 */
[----:B------:R-:W-:Y:S01]  /*1630*/  LEA.HI.X.SX32 R3, R51, R25, 0x1, P0 ;  /* 0x0000001933037211 */ /* 0x000fe200000f0eff */
[----:B------:R-:W-:Y:S01]  /*1640*/  IMAD.MOV.U32 R0, RZ, RZ, 0x1 ;  /* 0x00000001ff007424 */ /* 0x000fe200078e00ff */
[----:B------:R0:W-:Y:S01]  /*1650*/  ST.E desc[UR36][R4.64+-0x4], R7 ;  /* 0xfffffc0704007985 */ /* 0x0001e2000c101924 */
[----:B------:R-:W-:-:S03]  /*1660*/  IMAD.IADD R53, R48, 0x1, R53 ;  /* 0x0000000130357824 */ /* 0x000fc600078e0235 */
[----:B------:R0:W-:Y:S02]  /*1670*/  ST.E.U8 desc[UR36][R2.64+-0x1], R0 ;  /* 0xffffff0002007985 */ /* 0x0001e4000c101124 */
[----:B------:R-:W-:-:S13]  /*1680*/  ISETP.GT.AND P0, PT, R53, 0x1, PT ;  /* 0x000000013500780c */ /* 0x000fda0003f04270 */
[----:B0-----:R-:W-:Y:S05]  /*1690*/  @P0 BRA `(.L_x_55) ;  /* 0xfffffff400240947 */ /* 0x001fea000383ffff */
.L_x_19:
[----:B------:R-:W-:Y:S05]  /*16a0*/  BSYNC.RECONVERGENT B6 ;  /* 0x0000000000067941 */ /* 0x000fea0003800200 */
.L_x_18:
[----:B------:R-:W5:Y:S01]  /*16b0*/  LD.E R0, desc[UR36][R18.64] ;  /* 0x0000002412007980 */ /* 0x000f62000c101900 */
[----:B------:R-:W0:Y:S01]  /*16c0*/  S2UR UR5, SR_CgaCtaId ;  /* 0x00000000000579c3 */ /* 0x000e220000008800 */
[----:B------:R-:W0:Y:S01]  /*16d0*/  LDCU UR6, c[0x0][0x3d0] ;  /* 0x00007a00ff0677ac */ /* 0x000e220008000800 */
[----:B------:R-:W-:Y:S01]  /*16e0*/  MOV R30, 0x10 ;  /* 0x00000010001e7802 */ /* 0x000fe20000000f00 */
[----:B------:R-:W-:Y:S01]  /*16f0*/  IMAD.MOV.U32 R4, RZ, RZ, R26 ;  /* 0x000000ffff047224 */ /* 0x000fe200078e001a */
[----:B------:R-:W-:Y:S01]  /*1700*/  UMOV UR4, 0x400 ;  /* 0x0000040000047882 */ /* 0x000fe20000000000 */
[----:B------:R-:W-:-:S03]  /*1710*/  IMAD.MOV.U32 R5, RZ, RZ, R25 ;  /* 0x000000ffff057224 */ /* 0x000fc600078e0019 */
[----:B01234-:R0:W1:Y:S01]  /*1720*/  LDC.64 R2, c[0x4][R30] ;  /* 0x010000001e027b82 */ /* 0x01f0620000000a00 */
[----:B------:R-:W-:Y:S01]  /*1730*/  IMAD R7, R46, UR6, R27 ;  /* 0x000000062e077c24 */ /* 0x000fe2000f8e021b */
[----:B------:R-:W-:-:S06]  /*1740*/  ULEA UR4, UR5, UR4, 0x18 ;  /* 0x0000000405047291 */ /* 0x000fcc000f8ec0ff */
[----:B------:R-:W-:-:S05]  /*1750*/  LEA R7, R7, UR4, 0x2 ;  /* 0x0000000407077c11 */ /* 0x000fca000f8e10ff */
[----:B-1---5:R0:W-:Y:S02]  /*1760*/  STS [R7], R0 ;  /* 0x0000000007007388 */ /* 0x0221e40000000800 */
[----:B------:R-:W-:-:S07]  /*1770*/  LEPC R20, `(.L_x_56) ;  /* 0x000000001014794e */ /* 0x000fce0000000000 */
[----:B0-----:R-:W-:Y:S05]  /*1780*/  CALL.ABS.NOINC R2 ;  /* 0x0000000002007343 */ /* 0x001fea0003c00000 */
.L_x_56:
[----:B------:R-:W0:Y:S01]  /*1790*/  LDC.64 R30, c[0x4][R30] ;  /* 0x010000001e1e7b82 */ /* 0x000e220000000a00 */
[----:B------:R-:W-:Y:S02]  /*17a0*/  IMAD.MOV.U32 R4, RZ, RZ, R18 ;  /* 0x000000ffff047224 */ /* 0x000fe400078e0012 */
[----:B------:R-:W-:-:S07]  /*17b0*/  IMAD.MOV.U32 R5, RZ, RZ, R19 ;  /* 0x000000ffff057224 */ /* 0x000fce00078e0013 */
[----:B------:R-:W-:-:S07]  /*17c0*/  LEPC R20, `(.L_x_57) ;  /* 0x000000001014794e */ /* 0x000fce0000000000 */
[----:B0-----:R-:W-:Y:S05]  /*17d0*/  CALL.ABS.NOINC R30 ;  /* 0x000000001e007343 */ /* 0x001fea0003c00000 */
.L_x_57:
[----:B------:R-:W0:Y:S01]  /*17e0*/  LDCU UR4, c[0x0][0x3d0] ;  /* 0x00007a00ff0477ac */ /* 0x000e220008000800 */
[----:B------:R-:W-:-:S05]  /*17f0*/  VIADD R27, R27, 0x1 ;  /* 0x000000011b1b7836 */ /* 0x000fca0000000000 */
[----:B0-----:R-:W-:-:S13]  /*1800*/  ISETP.NE.AND P0, PT, R27, UR4, PT ;  /* 0x000000041b007c0c */ /* 0x001fda000bf05270 */
[----:B------:R-:W-:Y:S05]  /*1810*/  @P0 BRA `(.L_x_58) ;  /* 0xffffffec00380947 */ /* 0x000fea000383ffff */
.L_x_0:
[----:B------:R-:W0:Y:S01]  /*1820*/  S2R R3, SR_CgaCtaId ;  /* 0x0000000000037919 */ /* 0x000e220000008800 */
[----:B------:R-:W-:Y:S05]  /*1830*/  WARPSYNC.ALL ;  /* 0x0000000000007948 */ /* 0x000fea0003800000 */
[----:B------:R-:W1:Y:S01]  /*1840*/  LDCU UR4, c[0x0][0x404] ;  /* 0x00008080ff0477ac */ /* 0x000e620008000800 */
[----:B------:R-:W-:Y:S01]  /*1850*/  MOV R0, 0x400 ;  /* 0x0000040000007802 */ /* 0x000fe20000000f00 */
[----:B------:R-:W-:Y:S01]  /*1860*/  BAR.SYNC.DEFER_BLOCKING 0x0 ;  /* 0x0000000000007b1d */ /* 0x000fe20000010000 */
[----:B-1----:R-:W-:Y:S02]  /*1870*/  ISETP.GE.AND P0, PT, R46, UR4, PT ;  /* 0x000000042e007c0c */ /* 0x002fe4000bf06270 */
[----:B0-----:R-:W-:-:S05]  /*1880*/  LEA R17, R3, R0, 0x18 ;  /* 0x0000000003117211 */ /* 0x001fca00078ec0ff */
[----:B------:R-:W-:-:S06]  /*1890*/  IMAD R43, R36, 0x4, R17 ;  /* 0x00000004242b7824 */ /* 0x000fcc00078e0211 */
[----:B------:R-:W-:Y:S05]  /*18a0*/  @P0 BRA `(.L_x_59) ;  /* 0x00000018000c0947 */ /* 0x000fea0003800000 */
[----:B------:R-:W-:Y:S01]  /*18b0*/  BSSY.RECONVERGENT B6, `(.L_x_60) ;  /* 0x000001f000067945 */ /* 0x000fe20003800200 */
[----:B------:R-:W-:Y:S02]  /*18c0*/  IMAD.MOV.U32 R29, RZ, RZ, 0x1 ;  /* 0x00000001ff1d7424 */ /* 0x000fe400078e00ff */
[----:B------:R-:W-:-:S07]  /*18d0*/  IMAD.MOV.U32 R16, RZ, RZ, RZ ;  /* 0x000000ffff107224 */ /* 0x000fce00078e00ff */
.L_x_66:
        /* <DEDUP_REMOVED lines=21> */
.L_x_65:
[----:B------:R-:W-:-:S07]  /*1a30*/  IMAD.MOV.U32 R0, RZ, RZ, RZ ;  /* 0x000000ffff007224 */ /* 0x000fce00078e00ff */
.L_x_64:
[----:B------:R-:W-:Y:S05]  /*1a40*/  BSYNC.RECONVERGENT B8 ;  /* 0x0000000000087941 */ /* 0x000fea0003800200 */
.L_x_63:
[----:B------:R-:W-:-:S07]  /*1a50*/  IMAD.IADD R29, R29, 0x1, R0 ;  /* 0x000000011d1d7824 */ /* 0x000fce00078e0200 */
.L_x_62:
[----:B------:R-:W-:Y:S05]  /*1a60*/  BSYNC.RECONVERGENT B7 ;  /* 0x0000000000077941 */ /* 0x000fea0003800200 */
.L_x_61:
[----:B------:R-:W-:-:S05]  /*1a70*/  VIADD R16, R16, 0x1 ;  /* 0x0000000110107836 */ /* 0x000fca0000000000 */
[----:B------:R-:W-:-:S13]  /*1a80*/  ISETP.GE.AND P0, PT, R16, R29, PT ;  /* 0x0000001d1000720c */ /* 0x000fda0003f06270 */
[----:B------:R-:W-:Y:S05]  /*1a90*/  @!P0 BRA `(.L_x_66) ;  /* 0xfffffffc00908947 */ /* 0x000fea000383ffff */
[----:B------:R-:W-:Y:S05]  /*1aa0*/  BSYNC.RECONVERGENT B6 ;  /* 0x0000000000067941 */ /* 0x000fea0003800200 */
.L_x_60:
[----:B------:R-:W0:Y:S01]  /*1ab0*/  LDCU UR4, c[0x0][0x3d0] ;  /* 0x00007a00ff0477ac */ /* 0x000e220008000800 */
[----:B------:R-:W-:Y:S01]  /*1ac0*/  BSSY.RECONVERGENT B7, `(.L_x_67) ;  /* 0x0000160000077945 */ /* 0x000fe20003800200 */
[----:B------:R-:W-:Y:S01]  /*1ad0*/  IMAD.MOV.U32 R0, RZ, RZ, RZ ;  /* 0x000000ffff007224 */ /* 0x000fe200078e00ff */
[----:B0-----:R-:W-:-:S09]  /*1ae0*/  UISETP.GE.AND UP0, UPT, UR4, 0x1, UPT ;  /* 0x000000010400788c */ /* 0x001fd2000bf06270 */
[----:B------:R-:W-:Y:S05]  /*1af0*/  BRA.U !UP0, `(.L_x_68) ;  /* 0x00000015086c7547 */ /* 0x000fea000b800000 */
[----:B------:R-:W0:Y:S01]  /*1b00*/  LDCU UR5, c[0x0][0x3fc] ;  /* 0x00007f80ff0577ac */ /* 0x000e220008000800 */
[----:B------:R-:W-:Y:S01]  /*1b10*/  SHF.R.S32.HI R28, RZ, 0x1f, R29 ;  /* 0x0000001fff1c7819 */ /* 0x000fe2000001141d */
[----:B------:R-:W-:Y:S01]  /*1b20*/  BSSY.RECONVERGENT B6, `(.L_x_69) ;  /* 0x0000140000067945 */ /* 0x000fe20003800200 */
[C---:B------:R-:W-:Y:S01]  /*1b30*/  LOP3.LUT R39, R29.reuse, 0xf, RZ, 0xc0, !PT ;  /* 0x0000000f1d277812 */ /* 0x040fe200078ec0ff */
[C---:B------:R-:W-:Y:S01]  /*1b40*/  IMAD.SHL.U32 R19, R29.reuse, 0x4, RZ ;  /* 0x000000041d137824 */ /* 0x040fe200078e00ff */
[C---:B------:R-:W-:Y:S01]  /*1b50*/  LOP3.LUT R35, R29.reuse, 0x7, RZ, 0xc0, !PT ;  /* 0x000000071d237812 */ /* 0x040fe200078ec0ff */
[----:B------:R-:W-:Y:S01]  /*1b60*/  IMAD.MOV.U32 R33, RZ, RZ, RZ ;  /* 0x000000ffff217224 */ /* 0x000fe200078e00ff */
[C---:B------:R-:W-:Y:S02]  /*1b70*/  LOP3.LUT R34, R29.reuse, 0x3, RZ, 0xc0, !PT ;  /* 0x000000031d227812 */ /* 0x040fe400078ec0ff */
[----:B------:R-:W-:Y:S01]  /*1b80*/  SHF.L.U64.HI R18, R29, 0x2, R28 ;  /* 0x000000021d127819 */ /* 0x000fe2000001021c */
[----:B0-----:R-:W-:-:S04]  /*1b90*/  VIADD R44, R46, UR5 ;  /* 0x000000052e2c7c36 */ /* 0x001fc80008000000 */
[----:B------:R-:W-:-:S04]  /*1ba0*/  IMAD R44, R44, UR4, RZ ;  /* 0x000000042c2c7c24 */ /* 0x000fc8000f8e02ff */
[----:B------:R-:W-:-:S07]  /*1bb0*/  IMAD R44, R44, 0x4, R17 ;  /* 0x000000042c2c7824 */ /* 0x000fce00078e0211 */
.L_x_119:
        /* <DEDUP_REMOVED lines=8> */
.L_x_70:
[----:B------:R-:W0:Y:S01]  /*1c40*/  LDC.64 R2, c[0x4][R2] ;  /* 0x0100000002027b82 */ /* 0x000e220000000a00 */
[----:B------:R-:W-:Y:S02]  /*1c50*/  IMAD.MOV.U32 R16, RZ, RZ, R4 ;  /* 0x000000ffff107224 */ /* 0x000fe400078e0004 */
[----:B------:R-:W-:Y:S02]  /*1c60*/  IMAD.MOV.U32 R17, RZ, RZ, R5 ;  /* 0x000000ffff117224 */ /* 0x000fe400078e0005 */
[----:B------:R-:W-:Y:S02]  /*1c70*/  IMAD.MOV.U32 R4, RZ, RZ, R29 ;  /* 0x000000ffff047224 */ /* 0x000fe400078e001d */
[----:B------:R-:W-:-:S07]  /*1c80*/  IMAD.MOV.U32 R5, RZ, RZ, R28 ;  /* 0x000000ffff057224 */ /* 0x000fce00078e001c */
[----:B------:R-:W-:-:S07]  /*1c90*/  LEPC R20, `(.L_x_71) ;  /* 0x000000001014794e */ /* 0x000fce0000000000 */
[----:B0-----:R-:W-:Y:S05]  /*1ca0*/  CALL.ABS.NOINC R2 ;  /* 0x0000000002007343 */ /* 0x001fea0003c00000 */
.L_x_71:
[----:B------:R-:W-:Y:S01]  /*1cb0*/  ISETP.GE.AND P6, PT, R29, 0x1, PT ;  /* 0x000000011d00780c */ /* 0x000fe20003fc6270 */
[----:B------:R-:W-:Y:S01]  /*1cc0*/  BSSY.RECONVERGENT B0, `(.L_x_72) ;  /* 0x000004b000007945 */ /* 0x000fe20003800200 */
[----:B------:R-:W-:Y:S02]  /*1cd0*/  IMAD.MOV.U32 R32, RZ, RZ, R4 ;  /* 0x000000ffff207224 */ /* 0x000fe400078e0004 */
[----:B------:R-:W-:-:S09]  /*1ce0*/  IMAD.MOV.U32 R31, RZ, RZ, R5 ;  /* 0x000000ffff1f7224 */ /* 0x000fd200078e0005 */
[----:B------:R-:W-:Y:S05]  /*1cf0*/  @!P6 BRA `(.L_x_73) ;  /* 0x00000004001ce947 */ /* 0x000fea0003800000 */
[----:B------:R-:W-:Y:S01]  /*1d00*/  ISETP.GE.U32.AND P0, PT, R29, 0x10, PT ;  /* 0x000000101d00780c */ /* 0x000fe20003f06070 */
[----:B------:R-:W-:Y:S01]  /*1d10*/  BSSY.RECONVERGENT B1, `(.L_x_74) ;  /* 0x000001f000017945 */ /* 0x000fe20003800200 */
[----:B------:R-:W-:Y:S01]  /*1d20*/  ISETP.NE.AND P1, PT, R39, RZ, PT ;  /* 0x000000ff2700720c */ /* 0x000fe20003f25270 */
[----:B------:R-:W-:-:S10]  /*1d30*/  IMAD.MOV.U32 R5, RZ, RZ, RZ ;  /* 0x000000ffff057224 */ /* 0x000fd400078e00ff */
[----:B------:R-:W-:Y:S05]  /*1d40*/  @!P0 BRA `(.L_x_75) ;  /* 0x00000000006c8947 */ /* 0x000fea0003800000 */
[----:B------:R-:W-:Y:S02]  /*1d50*/  IADD3 R4, P0, PT, R32, 0x7, RZ ;  /* 0x0000000720047810 */ /* 0x000fe40007f1e0ff */
[----:B------:R-:W-:-:S03]  /*1d60*/  LOP3.LUT R5, R29, 0x7ffffff0, RZ, 0xc0, !PT ;  /* 0x7ffffff01d057812 */ /* 0x000fc600078ec0ff */
[----:B------:R-:W-:Y:S02]  /*1d70*/  IMAD.X R7, RZ, RZ, R31, P0 ;  /* 0x000000ffff077224 */ /* 0x000fe400000e061f */
[----:B------:R-:W-:-:S07]  /*1d80*/  IMAD.MOV R0, RZ, RZ, -R5 ;  /* 0x000000ffff007224 */ /* 0x000fce00078e0a05 */
.L_x_76:
[----:B0-----:R-:W-:Y:S02]  /*1d90*/  IMAD.MOV.U32 R2, RZ, RZ, R4 ;  /* 0x000000ffff027224 */ /* 0x001fe400078e0004 */
[----:B------:R-:W-:Y:S02]  /*1da0*/  IMAD.MOV.U32 R3, RZ, RZ, R7 ;  /* 0x000000ffff037224 */ /* 0x000fe400078e0007 */
[----:B------:R-:W-:Y:S01]  /*1db0*/  VIADD R0, R0, 0x10 ;  /* 0x0000001000007836 */ /* 0x000fe20000000000 */
[----:B------:R-:W-:Y:S02]  /*1dc0*/  IADD3 R4, P2, PT, R2, 0x10, RZ ;  /* 0x0000001002047810 */ /* 0x000fe40007f5e0ff */
[----:B------:R0:W-:Y:S02]  /*1dd0*/  ST.E.U8 desc[UR36][R2.64+-0x7], RZ ;  /* 0xfffff9ff02007985 */ /* 0x0001e4000c101124 */
[----:B------:R-:W-:Y:S01]  /*1de0*/  ISETP.NE.AND P0, PT, R0, RZ, PT ;  /* 0x000000ff0000720c */ /* 0x000fe20003f05270 */
[----:B------:R-:W-:Y:S01]  /*1df0*/  IMAD.X R7, RZ, RZ, R3, P2 ;  /* 0x000000ffff077224 */ /* 0x000fe200010e0603 */
        /* <DEDUP_REMOVED lines=16> */
.L_x_75:
[----:B------:R-:W-:Y:S05]  /*1f00*/  BSYNC.RECONVERGENT B1 ;  /* 0x0000000000017941 */ /* 0x000fea0003800200 */
.L_x_74:
        /* <DEDUP_REMOVED lines=17> */
.L_x_78:
[----:B------:R-:W-:Y:S05]  /*2020*/  BSYNC.RECONVERGENT B1 ;  /* 0x0000000000017941 */ /* 0x000fea0003800200 */
.L_x_77:
[----:B------:R-:W-:Y:S05]  /*2030*/  @!P1 BRA `(.L_x_73) ;  /* 0x00000000004c9947 */ /* 0x000fea0003800000 */
[----:B------:R-:W-:-:S05]  /*2040*/  VIADD R0, R35, 0xffffffff ;  /* 0xffffffff23007836 */ /* 0x000fca0000000000 */
[----:B------:R-:W-:-:S13]  /*2050*/  ISETP.GE.U32.AND P0, PT, R0, 0x3, PT ;  /* 0x000000030000780c */ /* 0x000fda0003f06070 */
[C---:B01----:R-:W-:Y:S01]  /*2060*/  @P0 IADD3 R2, P1, PT, R5.reuse, R32, RZ ;  /* 0x0000002005020210 */ /* 0x043fe20007f3e0ff */
[----:B------:R-:W-:-:S04]  /*2070*/  @P0 VIADD R5, R5, 0x4 ;  /* 0x0000000405050836 */ /* 0x000fc80000000000 */
[----:B------:R-:W-:Y:S01]  /*2080*/  @P0 IMAD.X R3, RZ, RZ, R31, P1 ;  /* 0x000000ffff030224 */ /* 0x000fe200008e061f */
[----:B------:R-:W-:-:S04]  /*2090*/  ISETP.NE.AND P1, PT, R34, RZ, PT ;  /* 0x000000ff2200720c */ /* 0x000fc80003f25270 */
        /* <DEDUP_REMOVED lines=13> */
.L_x_73:
[----:B------:R-:W-:Y:S05]  /*2170*/  BSYNC.RECONVERGENT B0 ;  /* 0x0000000000007941 */ /* 0x000fea0003800200 */
.L_x_72:
[----:B------:R-:W-:Y:S01]  /*2180*/  ISETP.GE.AND P0, PT, R29, 0x2, PT ;  /* 0x000000021d00780c */ /* 0x000fe20003f06270 */
[----:B------:R-:W-:-:S12]  /*2190*/  BSSY.RECONVERGENT B8, `(.L_x_79) ;  /* 0x00000c6000087945 */ /* 0x000fd80003800200 */
[----:B------:R-:W-:Y:S05]  /*21a0*/  @!P0 BRA `(.L_x_80) ;  /* 0x0000000c00108947 */ /* 0x000fea0003800000 */
[----:B------:R-:W-:-:S07]  /*21b0*/  IMAD.MOV.U32 R48, RZ, RZ, R29 ;  /* 0x000000ffff307224 */ /* 0x000fce00078e001d */
.L_x_116:
[----:B------:R-:W-:Y:S01]  /*21c0*/  BSSY.RECONVERGENT B0, `(.L_x_81) ;  /* 0x0000018000007945 */ /* 0x000fe20003800200 */
[----:B------:R-:W-:-:S07]  /*21d0*/  IMAD.MOV.U32 R0, RZ, RZ, R48 ;  /* 0x000000ffff007224 */ /* 0x000fce00078e0030 */
.L_x_86:
        /* <DEDUP_REMOVED lines=17> */
.L_x_83:
[----:B------:R-:W-:-:S13]  /*22f0*/  ISETP.GT.AND P0, PT, R49, 0x1, PT ;  /* 0x000000013100780c */ /* 0x000fda0003f04270 */
[----:B------:R-:W-:Y:S05]  /*2300*/  @!P0 BREAK.RELIABLE B1 ;  /* 0x0000000000018942 */ /* 0x000fea0003800100 */
[----:B------:R-:W-:Y:S05]  /*2310*/  @!P0 BRA `(.L_x_85) ;  /* 0x0000000000088947 */ /* 0x000fea0003800000 */
.L_x_84:
[----:B------:R-:W-:Y:S05]  /*2320*/  BSYNC.RELIABLE B1 ;  /* 0x0000000000017941 */ /* 0x000fea0003800100 */
.L_x_82:
[----:B------:R-:W-:Y:S05]  /*2330*/  BRA `(.L_x_86) ;  /* 0xfffffffc00a87947 */ /* 0x000fea000383ffff */
.L_x_85:
[----:B------:R-:W-:Y:S05]  /*2340*/  BSYNC.RECONVERGENT B0 ;  /* 0x0000000000007941 */ /* 0x000fea0003800200 */
.L_x_81:
        /* <DEDUP_REMOVED lines=15> */
.L_x_89:
[----:B------:R0:W5:Y:S01]  /*2440*/  LDG.E.U8 R50, desc[UR36][R22.64+-0x1] ;  /* 0xffffff2416327981 */ /* 0x000162000c1e1100 */
[----:B------:R-:W-:-:S07]  /*2450*/  IMAD.MOV.U32 R47, RZ, RZ, RZ ;  /* 0x000000ffff2f7224 */ /* 0x000fce00078e00ff */
.L_x_88:
[----:B------:R-:W-:Y:S05]  /*2460*/  BSYNC.RECONVERGENT B9 ;  /* 0x0000000000097941 */ /* 0x000fea0003800200 */
.L_x_87:
        /* <DEDUP_REMOVED lines=12> */
.L_x_92:
[----:B------:R0:W1:Y:S01]  /*2530*/  LDC.64 R2, c[0x4][R22] ;  /* 0x0100000016027b82 */ /* 0x0000620000000a00 */
[----:B------:R-:W2:Y:S01]  /*2540*/  LDCU.64 UR4, c[0x4][0x18] ;  /* 0x01000300ff0477ac */ /* 0x000ea20008000a00 */
[----:B------:R-:W-:Y:S01]  /*2550*/  CS2R R6, SRZ ;  /* 0x0000000000067805 */ /* 0x000fe2000001ff00 */
[----:B--2---:R-:W-:Y:S02]  /*2560*/  IMAD.U32 R4, RZ, RZ, UR4 ;  /* 0x00000004ff047e24 */ /* 0x004fe4000f8e00ff */
[----:B0-----:R-:W-:-:S07]  /*2570*/  IMAD.U32 R5, RZ, RZ, UR5 ;  /* 0x00000005ff057e24 */ /* 0x001fce000f8e00ff */
[----:B------:R-:W-:-:S07]  /*2580*/  LEPC R20, `(.L_x_93) ;  /* 0x000000001014794e */ /* 0x000fce0000000000 */
[----:B-1----:R-:W-:Y:S05]  /*2590*/  CALL.ABS.NOINC R2 ;  /* 0x0000000002007343 */ /* 0x002fea0003c00000 */
.L_x_93:
[----:B------:R-:W-:Y:S05]  /*25a0*/  BRA `(.L_x_94) ;  /* 0x0000000400247947 */ /* 0x000fea0003800000 */
.L_x_91:
[----:B0-----:R-:W-:-:S05]  /*25b0*/  IADD3 R22, P0, PT, R48, R41, RZ ;  /* 0x0000002930167210 */ /* 0x001fca0007f1e0ff */
[----:B------:R-:W-:-:S05]  /*25c0*/  IMAD.X R23, RZ, RZ, R38, P0 ;  /* 0x000000ffff177224 */ /* 0x000fca00000e0626 */
[----:B------:R-:W2:Y:S01]  /*25d0*/  LDG.E.U8 R0, desc[UR36][R22.64+-0x2] ;  /* 0xfffffe2416007981 */ /* 0x000ea2000c1e1100 */
[C---:B------:R-:W-:Y:S01]  /*25e0*/  IADD3 R24, P1, PT, R48.reuse, R40, RZ ;  /* 0x0000002830187210 */ /* 0x040fe20007f3e0ff */
[----:B------:R-:W-:Y:S01]  /*25f0*/  BSSY.RECONVERGENT B10, `(.L_x_95) ;  /* 0x00000230000a7945 */ /* 0x000fe20003800200 */
[----:B------:R-:W-:-:S04]  /*2600*/  IMAD.WIDE.U32 R26, R48, 0x4, R16 ;  /* 0x00000004301a7825 */ /* 0x000fc800078e0010 */
[----:B------:R-:W-:Y:S01]  /*2610*/  IMAD.X R25, RZ, RZ, R37, P1 ;  /* 0x000000ffff197224 */ /* 0x000fe200008e0625 */
[----:B--2---:R-:W-:-:S13]  /*2620*/  ISETP.NE.AND P0, PT, R0, 0x2, PT ;  /* 0x000000020000780c */ /* 0x004fda0003f05270 */
[----:B------:R-:W-:Y:S05]  /*2630*/  @!P0 BRA `(.L_x_96) ;  /* 0x0000000000588947 */ /* 0x000fea0003800000 */
[----:B------:R-:W-:-:S13]  /*2640*/  ISETP.NE.AND P0, PT, R0, 0x1, PT ;  /* 0x000000010000780c */ /* 0x000fda0003f05270 */
[----:B------:R-:W-:Y:S05]  /*2650*/  @!P0 BRA `(.L_x_97) ;  /* 0x0000000000488947 */ /* 0x000fea0003800000 */
[----:B------:R-:W-:-:S13]  /*2660*/  ISETP.NE.AND P0, PT, R0, RZ, PT ;  /* 0x000000ff0000720c */ /* 0x000fda0003f05270 */
[----:B------:R-:W-:Y:S05]  /*2670*/  @P0 BRA `(.L_x_98) ;  /* 0x00000000001c0947 */ /* 0x000fea0003800000 */
[----:B------:R-:W2:Y:S01]  /*2680*/  LDG.E.S8 R0, desc[UR36][R24.64+-0x2] ;  /* 0xfffffe2418007981 */ /* 0x000ea2000c1e1300 */
[----:B------:R-:W0:Y:S01]  /*2690*/  S2UR UR5, SR_CgaCtaId ;  /* 0x00000000000579c3 */ /* 0x000e220000008800 */
[----:B------:R-:W-:Y:S02]  /*26a0*/  UMOV UR4, 0x400 ;  /* 0x0000040000047882 */ /* 0x000fe40000000000 */
[----:B0-----:R-:W-:-:S06]  /*26b0*/  ULEA UR4, UR5, UR4, 0x18 ;  /* 0x0000000405047291 */ /* 0x001fcc000f8ec0ff */
[----:B--2---:R-:W-:-:S05]  /*26c0*/  LEA R0, R0, UR4, 0x2 ;  /* 0x0000000400007c11 */ /* 0x004fca000f8e10ff */
[----:B------:R3:W4:Y:S01]  /*26d0*/  LDS R30, [R0] ;  /* 0x00000000001e7984 */ /* 0x0007220000000800 */
[----:B------:R-:W-:Y:S05]  /*26e0*/  BRA `(.L_x_99) ;  /* 0x00000000004c7947 */ /* 0x000fea0003800000 */
.L_x_98:
        /* <DEDUP_REMOVED lines=8> */
.L_x_100:
[----:B------:R-:W-:Y:S05]  /*2770*/  BRA `(.L_x_99) ;  /* 0x0000000000287947 */ /* 0x000fea0003800000 */
.L_x_97:
[----:B------:R2:W5:Y:S01]  /*2780*/  LD.E R30, desc[UR36][R26.64+-0x8] ;  /* 0xfffff8241a1e7980 */ /* 0x000562000c101900 */
[----:B------:R-:W-:Y:S05]  /*2790*/  BRA `(.L_x_99) ;  /* 0x0000000000207947 */ /* 0x000fea0003800000 */
.L_x_96:
[----:B------:R-:W2:Y:S01]  /*27a0*/  LDG.E.S8 R0, desc[UR36][R24.64+-0x2] ;  /* 0xfffffe2418007981 */ /* 0x000ea2000c1e1300 */
[----:B------:R-:W0:Y:S01]  /*27b0*/  S2UR UR5, SR_CgaCtaId ;  /* 0x00000000000579c3 */ /* 0x000e220000008800 */
[----:B------:R-:W2:Y:S01]  /*27c0*/  LDCU UR6, c[0x0][0x3d0] ;  /* 0x00007a00ff0677ac */ /* 0x000ea20008000800 */
[----:B------:R-:W-:Y:S02]  /*27d0*/  UMOV UR4, 0x400 ;  /* 0x0000040000047882 */ /* 0x000fe40000000000 */
[----:B0-----:R-:W-:Y:S01]  /*27e0*/  ULEA UR4, UR5, UR4, 0x18 ;  /* 0x0000000405047291 */ /* 0x001fe2000f8ec0ff */
[----:B--2---:R-:W-:-:S05]  /*27f0*/  IMAD R0, R0, UR6, R33 ;  /* 0x0000000600007c24 */ /* 0x004fca000f8e0221 */
[----:B------:R-:W-:-:S05]  /*2800*/  LEA R0, R0, UR4, 0x2 ;  /* 0x0000000400007c11 */ /* 0x000fca000f8e10ff */
[----:B------:R0:W1:Y:S02]  /*2810*/  LDS R30, [R0] ;  /* 0x00000000001e7984 */ /* 0x0000640000000800 */
.L_x_99:
[----:B------:R-:W-:Y:S05]  /*2820*/  BSYNC.RECONVERGENT B10 ;  /* 0x00000000000a7941 */ /* 0x000fea0003800200 */
.L_x_95:
[----:B------:R-:W2:Y:S02]  /*2830*/  LDG.E.U8 R22, desc[UR36][R22.64+-0x1] ;  /* 0xffffff2416167981 */ /* 0x000ea4000c1e1100 */
        /* <DEDUP_REMOVED lines=10> */
[----:B--2---:R-:W-:-:S06]  /*28e0*/  LEA R45, R24, UR4, 0x2 ;  /* 0x00000004182d7c11 */ /* 0x004fcc000f8e10ff */
[----:B------:R-:W0:Y:S01]  /*28f0*/  LDS R45, [R45] ;  /* 0x000000002d2d7984 */ /* 0x000e220000000800 */
[----:B------:R-:W-:Y:S05]  /*2900*/  BRA `(.L_x_94) ;  /* 0x00000000004c7947 */ /* 0x000fea0003800000 */
.L_x_103:
[----:B------:R-:W-:Y:S01]  /*2910*/  MOV R2, 0x0 ;  /* 0x0000000000027802 */ /* 0x000fe20000000f00 */
[----:B------:R-:W2:Y:S01]  /*2920*/  LDCU.64 UR4, c[0x4][0x20] ;  /* 0x01000400ff0477ac */ /* 0x000ea20008000a00 */
[----:B------:R-:W-:-:S04]  /*2930*/  CS2R R6, SRZ ;  /* 0x0000000000067805 */ /* 0x000fc8000001ff00 */
[----:B------:R-:W0:Y:S01]  /*2940*/  LDC.64 R2, c[0x4][R2] ;  /* 0x0100000002027b82 */ /* 0x000e220000000a00 */
[----:B--2---:R-:W-:Y:S02]  /*2950*/  IMAD.U32 R4, RZ, RZ, UR4 ;  /* 0x00000004ff047e24 */ /* 0x004fe4000f8e00ff */
[----:B------:R-:W-:-:S07]  /*2960*/  IMAD.U32 R5, RZ, RZ, UR5 ;  /* 0x00000005ff057e24 */ /* 0x000fce000f8e00ff */
[----:B------:R-:W-:-:S07]  /*2970*/  LEPC R20, `(.L_x_104) ;  /* 0x000000001014794e */ /* 0x000fce0000000000 */
[----:B01-345:R-:W-:Y:S05]  /*2980*/  CALL.ABS.NOINC R2 ;  /* 0x0000000002007343 */ /* 0x03bfea0003c00000 */
.L_x_104:
[----:B------:R-:W-:Y:S05]  /*2990*/  BRA `(.L_x_94) ;  /* 0x0000000000287947 */ /* 0x000fea0003800000 */
.L_x_102:
[----:B------:R2:W5:Y:S01]  /*29a0*/  LD.E R45, desc[UR36][R26.64+-0x4] ;  /* 0xfffffc241a2d7980 */ /* 0x000562000c101900 */
[----:B------:R-:W-:Y:S05]  /*29b0*/  BRA `(.L_x_94) ;  /* 0x0000000000207947 */ /* 0x000fea0003800000 */
.L_x_101:
[----:B------:R-:W0:Y:S01]  /*29c0*/  LDG.E.S8 R24, desc[UR36][R24.64+-0x1] ;  /* 0xffffff2418187981 */ /* 0x000e22000c1e1300 */
[----:B------:R-:W2:Y:S01]  /*29d0*/  S2UR UR5, SR_CgaCtaId ;  /* 0x00000000000579c3 */ /* 0x000ea20000008800 */
[----:B------:R-:W0:Y:S01]  /*29e0*/  LDCU UR6, c[0x0][0x3d0] ;  /* 0x00007a00ff0677ac */ /* 0x000e220008000800 */
[----:B------:R-:W-:Y:S02]  /*29f0*/  UMOV UR4, 0x400 ;  /* 0x0000040000047882 */ /* 0x000fe40000000000 */
[----:B--2---:R-:W-:Y:S01]  /*2a00*/  ULEA UR4, UR5, UR4, 0x18 ;  /* 0x0000000405047291 */ /* 0x004fe2000f8ec0ff */
[----:B0--3--:R-:W-:-:S05]  /*2a10*/  IMAD R0, R24, UR6, R33 ;  /* 0x0000000618007c24 */ /* 0x009fca000f8e0221 */
[----:B------:R-:W-:-:S05]  /*2a20*/  LEA R0, R0, UR4, 0x2 ;  /* 0x0000000400007c11 */ /* 0x000fca000f8e10ff */
[----:B------:R0:W2:Y:S02]  /*2a30*/  LDS R45, [R0] ;  /* 0x00000000002d7984 */ /* 0x0000a40000000800 */
.L_x_94:
[----:B------:R-:W-:Y:S05]  /*2a40*/  BSYNC.RECONVERGENT B9 ;  /* 0x0000000000097941 */ /* 0x000fea0003800200 */
.L_x_90:
[----:B0--3--:R-:W-:Y:S01]  /*2a50*/  PRMT R0, R50, 0x9910, RZ ;  /* 0x0000991032007816 */ /* 0x009fe200000000ff */
        /* <DEDUP_REMOVED lines=10> */
[----:B-12-45:R-:W-:Y:S01]  /*2b00*/  FADD R7, R30, -R45 ;  /* 0x8000002d1e077221 */ /* 0x036fe20000000000 */
[----:B------:R-:W-:Y:S06]  /*2b10*/  BRA `(.L_x_110) ;  /* 0x00000000008c7947 */ /* 0x000fec0003800000 */
.L_x_108:
[----:B-12-45:R-:W-:Y:S01]  /*2b20*/  FADD R7, R30, R45 ;  /* 0x0000002d1e077221 */ /* 0x036fe20000000000 */
[----:B------:R-:W-:Y:S06]  /*2b30*/  BRA `(.L_x_110) ;  /* 0x0000000000847947 */ /* 0x000fec0003800000 */
.L_x_107:
[----:B------:R-:W-:-:S13]  /*2b40*/  ISETP.NE.AND P0, PT, R0, 0x2, PT ;  /* 0x000000020000780c */ /* 0x000fda0003f05270 */
[----:B------:R-:W-:Y:S05]  /*2b50*/  @!P0 BREAK.RELIABLE B0 ;  /* 0x0000000000008942 */ /* 0x000fea0003800100 */
[----:B------:R-:W-:Y:S05]  /*2b60*/  @!P0 BRA `(.L_x_111) ;  /* 0x0000000000748947 */ /* 0x000fea0003800000 */
[----:B------:R-:W-:-:S13]  /*2b70*/  ISETP.NE.AND P0, PT, R0, 0x3, PT ;  /* 0x000000030000780c */ /* 0x000fda0003f05270 */
[----:B------:R-:W-:Y:S05]  /*2b80*/  @!P0 BREAK.RELIABLE B0 ;  /* 0x0000000000008942 */ /* 0x000fea0003800100 */
[----:B------:R-:W-:Y:S05]  /*2b90*/  @!P0 BRA `(.L_x_112) ;  /* 0x00000000002c8947 */ /* 0x000fea0003800000 */
.L_x_109:
[----:B------:R-:W-:Y:S05]  /*2ba0*/  BSYNC.RELIABLE B0 ;  /* 0x0000000000007941 */ /* 0x000fea0003800100 */
.L_x_106:
[----:B------:R-:W-:Y:S01]  /*2bb0*/  MOV R2, 0x0 ;  /* 0x0000000000027802 */ /* 0x000fe20000000f00 */
[----:B------:R-:W0:Y:S01]  /*2bc0*/  LDCU.64 UR4, c[0x4][0x28] ;  /* 0x01000500ff0477ac */ /* 0x000e220008000a00 */
[----:B------:R-:W-:-:S04]  /*2bd0*/  CS2R R6, SRZ ;  /* 0x0000000000067805 */ /* 0x000fc8000001ff00 */
[----:B------:R-:W3:Y:S01]  /*2be0*/  LDC.64 R2, c[0x4][R2] ;  /* 0x0100000002027b82 */ /* 0x000ee20000000a00 */
[----:B0-----:R-:W-:Y:S02]  /*2bf0*/  IMAD.U32 R4, RZ, RZ, UR4 ;  /* 0x00000004ff047e24 */ /* 0x001fe4000f8e00ff */
[----:B------:R-:W-:-:S07]  /*2c00*/  IMAD.U32 R5, RZ, RZ, UR5 ;  /* 0x00000005ff057e24 */ /* 0x000fce000f8e00ff */
[----:B------:R-:W-:-:S07]  /*2c10*/  LEPC R20, `(.L_x_113) ;  /* 0x000000001014794e */ /* 0x000fce0000000000 */
[----:B-12345:R-:W-:Y:S05]  /*2c20*/  CALL.ABS.NOINC R2 ;  /* 0x0000000002007343 */ /* 0x03efea0003c00000 */
.L_x_113:
[----:B------:R-:W-:Y:S01]  /*2c30*/  IMAD.MOV.U32 R7, RZ, RZ, RZ ;  /* 0x000000ffff077224 */ /* 0x000fe200078e00ff */
[----:B------:R-:W-:Y:S06]  /*2c40*/  BRA `(.L_x_110) ;  /* 0x0000000000407947 */ /* 0x000fec0003800000 */
.L_x_112:
[----:B--2--5:R-:W0:Y:S01]  /*2c50*/  MUFU.RCP R0, R45 ;  /* 0x0000002d00007308 */ /* 0x024e220000001000 */
[----:B------:R-:W-:Y:S07]  /*2c60*/  BSSY.RECONVERGENT B1, `(.L_x_114) ;  /* 0x000000c000017945 */ /* 0x000fee0003800200 */
[----:B-1--4-:R-:W1:Y:S01]  /*2c70*/  FCHK P0, R30, R45 ;  /* 0x0000002d1e007302 */ /* 0x012e620000000000 */
[----:B0-----:R-:W-:-:S04]  /*2c80*/  FFMA R3, -R45, R0, 1 ;  /* 0x3f8000002d037423 */ /* 0x001fc80000000100 */
[----:B------:R-:W-:-:S04]  /*2c90*/  FFMA R3, R0, R3, R0 ;  /* 0x0000000300037223 */ /* 0x000fc80000000000 */
[----:B------:R-:W-:-:S04]  /*2ca0*/  FFMA R0, R30, R3, RZ ;  /* 0x000000031e007223 */ /* 0x000fc800000000ff */
[----:B------:R-:W-:-:S04]  /*2cb0*/  FFMA R2, -R45, R0, R30 ;  /* 0x000000002d027223 */ /* 0x000fc8000000011e */
[----:B------:R-:W-:Y:S01]  /*2cc0*/  FFMA R7, R3, R2, R0 ;  /* 0x0000000203077223 */ /* 0x000fe20000000000 */
[----:B-1----:R-:W-:Y:S06]  /*2cd0*/  @!P0 BRA `(.L_x_115) ;  /* 0x0000000000108947 */ /* 0x002fec0003800000 */
[----:B------:R-:W-:Y:S01]  /*2ce0*/  IMAD.MOV.U32 R24, RZ, RZ, R30 ;  /* 0x000000ffff187224 */ /* 0x000fe200078e001e */
[----:B------:R-:W-:Y:S01]  /*2cf0*/  MOV R2, 0x2d20 ;  /* 0x00002d2000027802 */ /* 0x000fe20000000f00 */
[----:B------:R-:W-:-:S07]  /*2d00*/  IMAD.MOV.U32 R3, RZ, RZ, R45 ;  /* 0x000000ffff037224 */ /* 0x000fce00078e002d */
[----:B------:R-:W-:Y:S05]  /*2d10*/  CALL.REL.NOINC `($__internal_0_$__cuda_sm3x_div_rn_noftz_f32_slowpath) ;  /* 0x0000001000dc7944 */ /* 0x000fea0003c00000 */
.L_x_115:
[----:B------:R-:W-:Y:S05]  /*2d20*/  BSYNC.RECONVERGENT B1 ;  /* 0x0000000000017941 */ /* 0x000fea0003800200 */
.L_x_114:
[----:B------:R-:W-:Y:S05]  /*2d30*/  BRA `(.L_x_110) ;  /* 0x0000000000047947 */ /* 0x000fea0003800000 */
.L_x_111:
[----:B-12-45:R-:W-:-:S07]  /*2d40*/  FMUL R7, R30, R45 ;  /* 0x0000002d1e077220 */ /* 0x036fce0000400000 */
.L_x_110:
[----:B------:R-:W-:Y:S05]  /*2d50*/  BSYNC.RECONVERGENT B9 ;  /* 0x0000000000097941 */ /* 0x000fea0003800200 */
.L_x_105:
[C---:B------:R-:W-:Y:S01]  /*2d60*/  IADD3 R4, P0, PT, R49.reuse, R32, RZ ;  /* 0x0000002031047210 */ /* 0x040fe20007f1e0ff */
        /* <DEDUP_REMOVED lines=8> */
.L_x_80:
[----:B------:R-:W-:Y:S05]  /*2df0*/  BSYNC.RECONVERGENT B8 ;  /* 0x0000000000087941 */ /* 0x000fea0003800200 */
.L_x_79:
[----:B------:R-:W5:Y:S01]  /*2e00*/  LD.E R0, desc[UR36][R16.64] ;  /* 0x0000002410007980 */ /* 0x000f62000c101900 */
[----:B01234-:R-:W-:Y:S01]  /*2e10*/  IMAD R3, R33, 0x4, R44 ;  /* 0x0000000421037824 */ /* 0x01ffe200078e022c */
[----:B------:R-:W-:Y:S01]  /*2e20*/  MOV R2, 0x10 ;  /* 0x0000001000027802 */ /* 0x000fe20000000f00 */
[----:B------:R-:W-:Y:S02]  /*2e30*/  IMAD.MOV.U32 R4, RZ, RZ, R32 ;  /* 0x000000ffff047224 */ /* 0x000fe400078e0020 */
[----:B------:R-:W-:Y:S01]  /*2e40*/  IMAD.MOV.U32 R5, RZ, RZ, R31 ;  /* 0x000000ffff057224 */ /* 0x000fe200078e001f */
[----:B------:R0:W1:Y:S02]  /*2e50*/  LDC.64 R6, c[0x4][R2] ;  /* 0x0100000002067b82 */ /* 0x0000640000000a00 */
[----:B-1---5:R0:W-:Y:S04]  /*2e60*/  STS [R3], R0 ;  /* 0x0000000003007388 */ /* 0x0221e80000000800 */
[----:B------:R-:W-:-:S07]  /*2e70*/  LEPC R20, `(.L_x_117) ;  /* 0x000000001014794e */ /* 0x000fce0000000000 */
[----:B0-----:R-:W-:Y:S05]  /*2e80*/  CALL.ABS.NOINC R6 ;  /* 0x0000000006007343 */ /* 0x001fea0003c00000 */
.L_x_117:
[----:B------:R-:W0:Y:S01]  /*2e90*/  LDC.64 R2, c[0x4][R2] ;  /* 0x0100000002027b82 */ /* 0x000e220000000a00 */
[----:B------:R-:W-:Y:S02]  /*2ea0*/  IMAD.MOV.U32 R4, RZ, RZ, R16 ;  /* 0x000000ffff047224 */ /* 0x000fe400078e0010 */
[----:B------:R-:W-:-:S07]  /*2eb0*/  IMAD.MOV.U32 R5, RZ, RZ, R17 ;  /* 0x000000ffff057224 */ /* 0x000fce00078e0011 */
[----:B------:R-:W-:-:S07]  /*2ec0*/  LEPC R20, `(.L_x_118) ;  /* 0x000000001014794e */ /* 0x000fce0000000000 */
[----:B0-----:R-:W-:Y:S05]  /*2ed0*/  CALL.ABS.NOINC R2 ;  /* 0x0000000002007343 */ /* 0x001fea0003c00000 */
.L_x_118:
[----:B------:R-:W0:Y:S01]  /*2ee0*/  LDCU UR4, c[0x0][0x3d0] ;  /* 0x00007a00ff0477ac */ /* 0x000e220008000800 */
[----:B------:R-:W-:-:S05]  /*2ef0*/  VIADD R33, R33, 0x1 ;  /* 0x0000000121217836 */ /* 0x000fca0000000000 */
[----:B0-----:R-:W-:-:S13]  /*2f00*/  ISETP.NE.AND P0, PT, R33, UR4, PT ;  /* 0x0000000421007c0c */ /* 0x001fda000bf05270 */
[----:B------:R-:W-:Y:S05]  /*2f10*/  @P0 BRA `(.L_x_119) ;  /* 0xffffffec00280947 */ /* 0x000fea000383ffff */
[----:B------:R-:W-:Y:S05]  /*2f20*/  BSYNC.RECONVERGENT B6 ;  /* 0x0000000000067941 */ /* 0x000fea0003800200 */
.L_x_69:
[----:B------:R-:W0:Y:S01]  /*2f30*/  LDC R5, c[0x0][0x3d4] ;  /* 0x0000f500ff057b82 */ /* 0x000e220000000800 */
[----:B------:R-:W-:Y:S02]  /*2f40*/  IMAD.MOV.U32 R7, RZ, RZ, RZ ;  /* 0x000000ffff077224 */ /* 0x000fe400078e00ff */
[----:B------:R-:W-:-:S05]  /*2f50*/  IMAD.MOV.U32 R0, RZ, RZ, RZ ;  /* 0x000000ffff007224 */ /* 0x000fca00078e00ff */
[----:B------:R-:W0:Y:S02]  /*2f60*/  LDC.64 R2, c[0x0][0x3a0] ;  /* 0x0000e800ff027b82 */ /* 0x000e240000000a00 */
[----:B0-----:R-:W-:-:S07]  /*2f70*/  IMAD.WIDE R2, R5, 0x4, R2 ;  /* 0x0000000405027825 */ /* 0x001fce00078e0202 */
.L_x_121:
[----:B------:R-:W-:Y:S02]  /*2f80*/  IMAD R4, R7, 0x4, R44 ;  /* 0x0000000407047824 */ /* 0x000fe400078e022c */
[----:B------:R-:W-:-:S03]  /*2f90*/  IMAD.MOV.U32 R6, RZ, RZ, RZ ;  /* 0x000000ffff067224 */ /* 0x000fc600078e00ff */
[----:B------:R-:W0:Y:S02]  /*2fa0*/  LDS R9, [R4] ;  /* 0x0000000004097984 */ /* 0x000e240000000800 */
[----:B0-----:R-:W-:-:S13]  /*2fb0*/  FSETP.NE.AND P0, PT, |R9|, +INF , PT ;  /* 0x7f8000000900780b */ /* 0x001fda0003f05200 */
[----:B------:R-:W-:Y:S05]  /*2fc0*/  @!P0 BRA `(.L_x_120) ;  /* 0x00000000003c8947 */ /* 0x000fea0003800000 */
[----:B------:R-:W0:Y:S01]  /*2fd0*/  LDCU.64 UR4, c[0x0][0x3c8] ;  /* 0x00007900ff0477ac */ /* 0x000e220008000a00 */
[----:B------:R-:W1:Y:S01]  /*2fe0*/  LDCU UR6, c[0x0][0x3d0] ;  /* 0x00007a00ff0677ac */ /* 0x000e620008000800 */
[----:B0-----:R-:W-:-:S04]  /*2ff0*/  IMAD.WIDE.U32 R4, R7, UR4, R2 ;  /* 0x0000000407047c25 */ /* 0x001fc8000f8e0002 */
[C---:B------:R-:W-:Y:S01]  /*3000*/  IMAD R5, R7.reuse, UR5, R5 ;  /* 0x0000000507057c24 */ /* 0x040fe2000f8e0205 */
[----:B------:R-:W0:Y:S04]  /*3010*/  LDCU.64 UR4, c[0x0][0x408] ;  /* 0x00008100ff0477ac */ /* 0x000e280008000a00 */
[----:B------:R-:W2:Y:S01]  /*3020*/  LDG.E R4, desc[UR36][R4.64+-0x4] ;  /* 0xfffffc2404047981 */ /* 0x000ea2000c1e1900 */
[----:B------:R-:W-:Y:S02]  /*3030*/  VIADD R7, R7, 0x1 ;  /* 0x0000000107077836 */ /* 0x000fe40000000000 */
[----:B--2---:R-:W-:-:S05]  /*3040*/  FADD R6, R9, -R4 ;  /* 0x8000000409067221 */ /* 0x004fca0000000000 */
[----:B0-----:R-:W-:-:S04]  /*3050*/  FSETP.GEU.AND P0, PT, |R6|, UR5, PT ;  /* 0x0000000506007c0b */ /* 0x001fc8000bf0e200 */
[----:B------:R-:W-:Y:S02]  /*3060*/  FSEL R6, |R6|, RZ, P0 ;  /* 0x000000ff06067208 */ /* 0x000fe40000000200 */
[----:B-1----:R-:W-:-:S03]  /*3070*/  ISETP.NE.AND P0, PT, R7, UR6, PT ;  /* 0x0000000607007c0c */ /* 0x002fc6000bf05270 */
[----:B------:R-:W-:-:S04]  /*3080*/  FADD R9, -R6, UR4 ;  /* 0x0000000406097e21 */ /* 0x000fc80008000100 */
[----:B------:R-:W-:-:S06]  /*3090*/  FADD R0, R9, R0 ;  /* 0x0000000009007221 */ /* 0x000fcc0000000000 */
[----:B------:R-:W-:Y:S05]  /*30a0*/  @P0 BRA `(.L_x_121) ;  /* 0xfffffffc00b40947 */ /* 0x000fea000383ffff */
.L_x_68:
[----:B------:R-:W-:-:S07]  /*30b0*/  FMNMX.NAN R6, RZ, R0, !PT ;  /* 0x00000000ff067209 */ /* 0x000fce0007820000 */
.L_x_120:
[----:B------:R-:W-:Y:S05]  /*30c0*/  BSYNC.RECONVERGENT B7 ;  /* 0x0000000000077941 */ /* 0x000fea0003800200 */
.L_x_67:
[----:B------:R0:W-:Y:S02]  /*30d0*/  STS [R43], R6 ;  /* 0x000000062b007388 */ /* 0x0001e40000000800 */
.L_x_59:
[----:B------:R-:W-:Y:S01]  /*30e0*/  ISETP.NE.AND P0, PT, R46, RZ, PT ;  /* 0x000000ff2e00720c */ /* 0x000fe20003f05270 */
[----:B------:R-:W-:Y:S05]  /*30f0*/  WARPSYNC.ALL ;  /* 0x0000000000007948 */ /* 0x000fea0003800000 */
[----:B------:R-:W-:Y:S06]  /*3100*/  BAR.SYNC.DEFER_BLOCKING 0x0 ;  /* 0x0000000000007b1d */ /* 0x000fec0000010000 */
[----:B------:R-:W-:Y:S04]  /*3110*/  BSSY.RECONVERGENT B0, `(.L_x_122) ;  /* 0x00000f5000007945 */ /* 0x000fe80003800200 */
[----:B------:R-:W-:Y:S05]  /*3120*/  @P0 BRA `(.L_x_123) ;  /* 0x0000000c00cc0947 */ /* 0x000fea0003800000 */
[----:B------:R-:W1:Y:S01]  /*3130*/  LDCU UR4, c[0x0][0x404] ;  /* 0x00008080ff0477ac */ /* 0x000e620008000800 */
[----:B------:R-:W-:Y:S01]  /*3140*/  IMAD.MOV.U32 R7, RZ, RZ, -0x40800000 ;  /* 0xbf800000ff077424 */ /* 0x000fe200078e00ff */
[----:B-1----:R-:W-:-:S09]  /*3150*/  UISETP.GE.AND UP0, UPT, UR4, 0x1, UPT ;  /* 0x000000010400788c */ /* 0x002fd2000bf06270 */
[----:B------:R-:W-:Y:S05]  /*3160*/  BRA.U !UP0, `(.L_x_124) ;  /* 0x0000000508c47547 */ /* 0x000fea000b800000 */
[----:B------:R-:W-:Y:S01]  /*3170*/  UISETP.GE.U32.AND UP0, UPT, UR4, 0x8, UPT ;  /* 0x000000080400788c */ /* 0x000fe2000bf06070 */
[----:B------:R-:W-:Y:S01]  /*3180*/  IMAD.MOV.U32 R0, RZ, RZ, RZ ;  /* 0x000000ffff007224 */ /* 0x000fe200078e00ff */
[----:B------:R-:W-:Y:S01]  /*3190*/  ULOP3.LUT UR7, UR4, 0x7, URZ, 0xc0, !UPT ;  /* 0x0000000704077892 */ /* 0x000fe2000f8ec0ff */
[----:B------:R-:W-:-:S03]  /*31a0*/  IMAD.MOV.U32 R7, RZ, RZ, -0x1 ;  /* 0xffffffffff077424 */ /* 0x000fc600078e00ff */
[----:B------:R-:W-:-:S03]  /*31b0*/  UISETP.NE.AND UP1, UPT, UR7, URZ, UPT ;  /* 0x000000ff0700728c */ /* 0x000fc6000bf25270 */
[----:B------:R-:W-:Y:S08]  /*31c0*/  BRA.U !UP0, `(.L_x_125) ;  /* 0x0000000108dc7547 */ /* 0x000ff0000b800000 */
[----:B------:R-:W1:Y:S01]  /*31d0*/  S2UR UR6, SR_CgaCtaId ;  /* 0x00000000000679c3 */ /* 0x000e620000008800 */
[----:B------:R-:W-:Y:S01]  /*31e0*/  UMOV UR5, 0x400 ;  /* 0x0000040000057882 */ /* 0x000fe20000000000 */
[----:B------:R-:W-:Y:S02]  /*31f0*/  IMAD.MOV.U32 R3, RZ, RZ, RZ ;  /* 0x000000ffff037224 */ /* 0x000fe400078e00ff */
[----:B------:R-:W-:Y:S01]  /*3200*/  IMAD.MOV.U32 R7, RZ, RZ, -0x1 ;  /* 0xffffffffff077424 */ /* 0x000fe200078e00ff */
[----:B-1----:R-:W-:Y:S02]  /*3210*/  ULEA UR5, UR6, UR5, 0x18 ;  /* 0x0000000506057291 */ /* 0x002fe4000f8ec0ff */
[----:B------:R-:W-:-:S04]  /*3220*/  ULOP3.LUT UR6, UR4, 0x7ffffff8, URZ, 0xc0, !UPT ;  /* 0x7ffffff804067892 */ /* 0x000fc8000f8ec0ff */
[----:B0-----:R-:W-:Y:S02]  /*3230*/  LEA R43, R36, UR5, 0x2 ;  /* 0x00000005242b7c11 */ /* 0x001fe4000f8e10ff */
[----:B------:R-:W-:-:S03]  /*3240*/  IMAD.U32 R0, RZ, RZ, UR6 ;  /* 0x00000006ff007e24 */ /* 0x000fc6000f8e00ff */
[----:B------:R-:W-:-:S07]  /*3250*/  VIADD R2, R43, 0x10 ;  /* 0x000000102b027836 */ /* 0x000fce0000000000 */
.L_x_126:
[----:B------:R-:W0:Y:S01]  /*3260*/  LDS R4, [R2+-0x10] ;  /* 0xfffff00002047984 */ /* 0x000e220000000800 */
[----:B------:R-:W-:-:S03]  /*3270*/  IMAD.MOV.U32 R12, RZ, RZ, R7 ;  /* 0x000000ffff0c7224 */ /* 0x000fc600078e0007 */
[----:B------:R-:W1:Y:S02]  /*3280*/  LDS R6, [R2+-0xc] ;  /* 0xfffff40002067984 */ /* 0x000e640000000800 */
[----:B------:R-:W-:Y:S02]  /*3290*/  I2FP.F32.S32 R5, R12 ;  /* 0x0000000c00057245 */ /* 0x000fe40000201400 */
[----:B------:R-:W2:Y:S04]  /*32a0*/  LDS R7, [R2+-0x8] ;  /* 0xfffff80002077984 */ /* 0x000ea80000000800 */
[----:B------:R-:W-:Y:S01]  /*32b0*/  LDS R10, [R2] ;  /* 0x00000000020a7984 */ /* 0x000fe20000000800 */
[----:B0-----:R-:W-:-:S04]  /*32c0*/  FSETP.GE.AND P3, PT, R4, R5, PT ;  /* 0x000000050400720b */ /* 0x001fc80003f66000 */
[----:B------:R-:W-:-:S09]  /*32d0*/  SEL R9, R9, R3, !P3 ;  /* 0x0000000309097207 */ /* 0x000fd20005800000 */
[----:B------:R0:W3:Y:S02]  /*32e0*/  @P3 F2I.TRUNC.NTZ R12, R4 ;  /* 0x00000004000c3305 */ /* 0x0000e4000020f100 */
[----:B0-----:R-:W-:Y:S01]  /*32f0*/  LDS R4, [R2+0x4] ;  /* 0x0000040002047984 */ /* 0x001fe20000000800 */
[----:B---3--:R-:W-:-:S04]  /*3300*/  I2FP.F32.S32 R5, R12 ;  /* 0x0000000c00057245 */ /* 0x008fc80000201400 */
[----:B-1----:R-:W-:Y:S02]  /*3310*/  FSETP.GE.AND P4, PT, R6, R5, PT ;  /* 0x000000050600720b */ /* 0x002fe40003f86000 */
[----:B------:R-:W0:Y:S11]  /*3320*/  LDS R5, [R2+-0x4] ;  /* 0xfffffc0002057984 */ /* 0x000e360000000800 */
[----:B------:R1:W3:Y:S01]  /*3330*/  @P4 F2I.TRUNC.NTZ R12, R6 ;  /* 0x00000006000c4305 */ /* 0x0002e2000020f100 */
[----:B------:R-:W-:Y:S01]  /*3340*/  @P4 VIADD R9, R3, 0x1 ;  /* 0x0000000103094836 */ /* 0x000fe20000000000 */
[----:B-1----:R-:W1:Y:S01]  /*3350*/  LDS R6, [R2+0x8] ;  /* 0x0000080002067984 */ /* 0x002e620000000800 */
[----:B---3--:R-:W-:-:S04]  /*3360*/  I2FP.F32.S32 R8, R12 ;  /* 0x0000000c00087245 */ /* 0x008fc80000201400 */
[----:B--2---:R-:W-:-:S13]  /*3370*/  FSETP.GE.AND P5, PT, R7, R8, PT ;  /* 0x000000080700720b */ /* 0x004fda0003fa6000 */
[----:B------:R-:W2:Y:S01]  /*3380*/  @P5 F2I.TRUNC.NTZ R12, R7 ;  /* 0x00000007000c5305 */ /* 0x000ea2000020f100 */
[----:B------:R-:W-:Y:S01]  /*3390*/  @P5 VIADD R9, R3, 0x2 ;  /* 0x0000000203095836 */ /* 0x000fe20000000000 */
[----:B--2---:R-:W-:-:S04]  /*33a0*/  I2FP.F32.S32 R8, R12 ;  /* 0x0000000c00087245 */ /* 0x004fc80000201400 */
[----:B0-----:R-:W-:Y:S02]  /*33b0*/  FSETP.GE.AND P6, PT, R5, R8, PT ;  /* 0x000000080500720b */ /* 0x001fe40003fc6000 */
[----:B------:R0:W2:Y:S02]  /*33c0*/  LDS R8, [R2+0xc] ;  /* 0x00000c0002087984 */ /* 0x0000a40000000800 */
[----:B0-----:R-:W-:-:S09]  /*33d0*/  VIADD R2, R2, 0x20 ;  /* 0x0000002002027836 */ /* 0x001fd20000000000 */
[----:B------:R-:W0:Y:S01]  /*33e0*/  @P6 F2I.TRUNC.NTZ R12, R5 ;  /* 0x00000005000c6305 */ /* 0x000e22000020f100 */
[----:B------:R-:W-:Y:S01]  /*33f0*/  @P6 VIADD R9, R3, 0x3 ;  /* 0x0000000303096836 */ /* 0x000fe20000000000 */
[----:B0-----:R-:W-:-:S04]  /*3400*/  I2FP.F32.S32 R11, R12 ;  /* 0x0000000c000b7245 */ /* 0x001fc80000201400 */
[----:B------:R-:W-:-:S13]  /*3410*/  FSETP.GE.AND P2, PT, R10, R11, PT ;  /* 0x0000000b0a00720b */ /* 0x000fda0003f46000 */
[----:B------:R-:W0:Y:S01]  /*3420*/  @P2 F2I.TRUNC.NTZ R12, R10 ;  /* 0x0000000a000c2305 */ /* 0x000e22000020f100 */
[----:B------:R-:W-:Y:S01]  /*3430*/  @P2 VIADD R9, R3, 0x4 ;  /* 0x0000000403092836 */ /* 0x000fe20000000000 */
[----:B0-----:R-:W-:-:S04]  /*3440*/  I2FP.F32.S32 R11, R12 ;  /* 0x0000000c000b7245 */ /* 0x001fc80000201400 */
[----:B------:R-:W-:-:S13]  /*3450*/  FSETP.GE.AND P1, PT, R4, R11, PT ;  /* 0x0000000b0400720b */ /* 0x000fda0003f26000 */
[----:B------:R-:W0:Y:S01]  /*3460*/  @P1 F2I.TRUNC.NTZ R12, R4 ;  /* 0x00000004000c1305 */ /* 0x000e22000020f100 */
[----:B------:R-:W-:Y:S01]  /*3470*/  @P1 VIADD R9, R3, 0x5 ;  /* 0x0000000503091836 */ /* 0x000fe20000000000 */
[----:B0-----:R-:W-:-:S04]  /*3480*/  I2FP.F32.S32 R7, R12 ;  /* 0x0000000c00077245 */ /* 0x001fc80000201400 */
[----:B-1----:R-:W-:-:S13]  /*3490*/  FSETP.GE.AND P0, PT, R6, R7, PT ;  /* 0x000000070600720b */ /* 0x002fda0003f06000 */
[----:B------:R-:W0:Y:S01]  /*34a0*/  @P0 F2I.TRUNC.NTZ R12, R6 ;  /* 0x00000006000c0305 */ /* 0x000e22000020f100 */
[----:B------:R-:W-:Y:S01]  /*34b0*/  @P0 VIADD R9, R3, 0x6 ;  /* 0x0000000603090836 */ /* 0x000fe20000000000 */
[----:B0-----:R-:W-:-:S04]  /*34c0*/  I2FP.F32.S32 R5, R12 ;  /* 0x0000000c00057245 */ /* 0x001fc80000201400 */
[----:B--2---:R-:W-:-:S13]  /*34d0*/  FSETP.GE.AND P3, PT, R8, R5, PT ;  /* 0x000000050800720b */ /* 0x004fda0003f66000 */
[C---:B------:R-:W-:Y:S01]  /*34e0*/  @P3 VIADD R9, R3.reuse, 0x7 ;  /* 0x0000000703093836 */ /* 0x040fe20000000000 */
[----:B------:R-:W0:Y:S01]  /*34f0*/  @P3 F2I.TRUNC.NTZ R12, R8 ;  /* 0x00000008000c3305 */ /* 0x000e22000020f100 */
[----:B------:R-:W-:-:S05]  /*3500*/  VIADD R3, R3, 0x8 ;  /* 0x0000000803037836 */ /* 0x000fca0000000000 */
[----:B------:R-:W-:Y:S01]  /*3510*/  ISETP.NE.AND P0, PT, R3, R0, PT ;  /* 0x000000000300720c */ /* 0x000fe20003f05270 */
[----:B0-----:R-:W-:-:S12]  /*3520*/  IMAD.MOV.U32 R7, RZ, RZ, R12 ;  /* 0x000000ffff077224 */ /* 0x001fd800078e000c */
[----:B------:R-:W-:Y:S05]  /*3530*/  @P0 BRA `(.L_x_126) ;  /* 0xfffffffc00480947 */ /* 0x000fea000383ffff */
.L_x_125:
[----:B------:R-:W-:Y:S05]  /*3540*/  BRA.U !UP1, `(.L_x_127) ;  /* 0x0000000109c87547 */ /* 0x000fea000b800000 */
[----:B------:R-:W-:Y:S02]  /*3550*/  UISETP.GE.U32.AND UP0, UPT, UR7, 0x4, UPT ;  /* 0x000000040700788c */ /* 0x000fe4000bf06070 */
[----:B------:R-:W-:-:S04]  /*3560*/  ULOP3.LUT UR5, UR4, 0x3, URZ, 0xc0, !UPT ;  /* 0x0000000304057892 */ /* 0x000fc8000f8ec0ff */
[----:B------:R-:W-:-:S03]  /*3570*/  UISETP.NE.AND UP1, UPT, UR5, URZ, UPT ;  /* 0x000000ff0500728c */ /* 0x000fc6000bf25270 */
[----:B------:R-:W-:Y:S08]  /*3580*/  BRA.U !UP0, `(.L_x_128) ;  /* 0x0000000108587547 */ /* 0x000ff0000b800000 */
[----:B------:R-:W-:Y:S01]  /*3590*/  IMAD R2, R0, 0x4, R43 ;  /* 0x0000000400027824 */ /* 0x000fe200078e022b */
[----:B------:R-:W-:-:S04]  /*35a0*/  I2FP.F32.S32 R4, R7 ;  /* 0x0000000700047245 */ /* 0x000fc80000201400 */
[----:B------:R-:W1:Y:S04]  /*35b0*/  LDS R3, [R2] ;  /* 0x0000000002037984 */ /* 0x000e680000000800 */
[----:B------:R-:W2:Y:S04]  /*35c0*/  LDS R5, [R2+0x4] ;  /* 0x0000040002057984 */ /* 0x000ea80000000800 */
[----:B0-----:R-:W0:Y:S01]  /*35d0*/  LDS R6, [R2+0x8] ;  /* 0x0000080002067984 */ /* 0x001e220000000800 */
[----:B-1----:R-:W-:-:S04]  /*35e0*/  FSETP.GE.AND P0, PT, R3, R4, PT ;  /* 0x000000040300720b */ /* 0x002fc80003f06000 */
[----:B------:R-:W-:-:S09]  /*35f0*/  SEL R9, R9, R0, !P0 ;  /* 0x0000000009097207 */ /* 0x000fd20004000000 */
[----:B------:R-:W1:Y:S02]  /*3600*/  @P0 F2I.TRUNC.NTZ R7, R3 ;  /* 0x0000000300070305 */ /* 0x000e64000020f100 */
[----:B-1----:R-:W-:-:S04]  /*3610*/  I2FP.F32.S32 R4, R7 ;  /* 0x0000000700047245 */ /* 0x002fc80000201400 */
[----:B--2---:R-:W-:Y:S02]  /*3620*/  FSETP.GE.AND P1, PT, R5, R4, PT ;  /* 0x000000040500720b */ /* 0x004fe40003f26000 */
[----:B------:R-:W1:Y:S11]  /*3630*/  LDS R4, [R2+0xc] ;  /* 0x00000c0002047984 */ /* 0x000e760000000800 */
[----:B------:R-:W2:Y:S01]  /*3640*/  @P1 F2I.TRUNC.NTZ R7, R5 ;  /* 0x0000000500071305 */ /* 0x000ea2000020f100 */
[----:B------:R-:W-:Y:S01]  /*3650*/  @P1 VIADD R9, R0, 0x1 ;  /* 0x0000000100091836 */ /* 0x000fe20000000000 */
[----:B--2---:R-:W-:-:S04]  /*3660*/  I2FP.F32.S32 R11, R7 ;  /* 0x00000007000b7245 */ /* 0x004fc80000201400 */
[----:B0-----:R-:W-:-:S13]  /*3670*/  FSETP.GE.AND P2, PT, R6, R11, PT ;  /* 0x0000000b0600720b */ /* 0x001fda0003f46000 */
[----:B------:R-:W0:Y:S01]  /*3680*/  @P2 F2I.TRUNC.NTZ R7, R6 ;  /* 0x0000000600072305 */ /* 0x000e22000020f100 */
[----:B------:R-:W-:Y:S01]  /*3690*/  @P2 VIADD R9, R0, 0x2 ;  /* 0x0000000200092836 */ /* 0x000fe20000000000 */
[----:B0-----:R-:W-:-:S04]  /*36a0*/  I2FP.F32.S32 R11, R7 ;  /* 0x00000007000b7245 */ /* 0x001fc80000201400 */
[----:B-1----:R-:W-:-:S13]  /*36b0*/  FSETP.GE.AND P3, PT, R4, R11, PT ;  /* 0x0000000b0400720b */ /* 0x002fda0003f66000 */
[----:B------:R1:W2:Y:S01]  /*36c0*/  @P3 F2I.TRUNC.NTZ R7, R4 ;  /* 0x0000000400073305 */ /* 0x0002a2000020f100 */
[C---:B------:R-:W-:Y:S02]  /*36d0*/  @P3 VIADD R9, R0.reuse, 0x3 ;  /* 0x0000000300093836 */ /* 0x040fe40000000000 */
[----:B------:R-:W-:-:S07]  /*36e0*/  VIADD R0, R0, 0x4 ;  /* 0x0000000400007836 */ /* 0x000fce0000000000 */
.L_x_128:
[----:B------:R-:W-:Y:S05]  /*36f0*/  BRA.U !UP1, `(.L_x_127) ;  /* 0x00000001095c7547 */ /* 0x000fea000b800000 */
[----:B------:R-:W-:Y:S02]  /*3700*/  UISETP.NE.AND UP0, UPT, UR5, 0x1, UPT ;  /* 0x000000010500788c */ /* 0x000fe4000bf05270 */
[----:B------:R-:W-:-:S04]  /*3710*/  ULOP3.LUT UR4, UR4, 0x1, URZ, 0xc0, !UPT ;  /* 0x0000000104047892 */ /* 0x000fc8000f8ec0ff */
[----:B------:R-:W-:-:S03]  /*3720*/  UISETP.NE.U32.AND UP1, UPT, UR4, 0x1, UPT ;  /* 0x000000010400788c */ /* 0x000fc6000bf25070 */
[----:B------:R-:W-:Y:S08]  /*3730*/  BRA.U !UP0, `(.L_x_129) ;  /* 0x0000000108307547 */ /* 0x000ff0000b800000 */
[----:B------:R-:W-:Y:S01]  /*3740*/  IMAD R2, R0, 0x4, R43 ;  /* 0x0000000400027824 */ /* 0x000fe200078e022b */
[----:B-12---:R-:W-:-:S04]  /*3750*/  I2FP.F32.S32 R4, R7 ;  /* 0x0000000700047245 */ /* 0x006fc80000201400 */
[----:B------:R-:W1:Y:S04]  /*3760*/  LDS R3, [R2] ;  /* 0x0000000002037984 */ /* 0x000e680000000800 */
[----:B------:R-:W2:Y:S01]  /*3770*/  LDS R5, [R2+0x4] ;  /* 0x0000040002057984 */ /* 0x000ea20000000800 */
[----:B-1----:R-:W-:-:S04]  /*3780*/  FSETP.GE.AND P0, PT, R3, R4, PT ;  /* 0x000000040300720b */ /* 0x002fc80003f06000 */
[----:B------:R-:W-:-:S09]  /*3790*/  SEL R9, R9, R0, !P0 ;  /* 0x0000000009097207 */ /* 0x000fd20004000000 */
[----:B------:R-:W1:Y:S02]  /*37a0*/  @P0 F2I.TRUNC.NTZ R7, R3 ;  /* 0x0000000300070305 */ /* 0x000e64000020f100 */
[----:B-1----:R-:W-:-:S04]  /*37b0*/  I2FP.F32.S32 R4, R7 ;  /* 0x0000000700047245 */ /* 0x002fc80000201400 */
[----:B--2---:R-:W-:-:S13]  /*37c0*/  FSETP.GE.AND P1, PT, R5, R4, PT ;  /* 0x000000040500720b */ /* 0x004fda0003f26000 */
[----:B------:R3:W4:Y:S01]  /*37d0*/  @P1 F2I.TRUNC.NTZ R7, R5 ;  /* 0x0000000500071305 */ /* 0x000722000020f100 */
[C---:B------:R-:W-:Y:S02]  /*37e0*/  @P1 VIADD R9, R0.reuse, 0x1 ;  /* 0x0000000100091836 */ /* 0x040fe40000000000 */
[----:B------:R-:W-:-:S07]  /*37f0*/  VIADD R0, R0, 0x2 ;  /* 0x0000000200007836 */ /* 0x000fce0000000000 */
.L_x_129:
[----:B------:R-:W-:Y:S05]  /*3800*/  BRA.U UP1, `(.L_x_127) ;  /* 0x0000000101187547 */ /* 0x000fea000b800000 */
[----:B0-----:R-:W-:Y:S01]  /*3810*/  IMAD R43, R0, 0x4, R43 ;  /* 0x00000004002b7824 */ /* 0x001fe200078e022b */
[----:B--2-4-:R-:W-:-:S05]  /*3820*/  I2FP.F32.S32 R2, R7 ;  /* 0x0000000700027245 */ /* 0x014fca0000201400 */
[----:B------:R-:W0:Y:S02]  /*3830*/  LDS R43, [R43] ;  /* 0x000000002b2b7984 */ /* 0x000e240000000800 */
[----:B0-----:R-:W-:-:S13]  /*3840*/  FSETP.GE.AND P0, PT, R43, R2, PT ;  /* 0x000000022b00720b */ /* 0x001fda0003f06000 */
[----:B------:R0:W2:Y:S01]  /*3850*/  @P0 F2I.TRUNC.NTZ R7, R43 ;  /* 0x0000002b00070305 */ /* 0x0000a2000020f100 */
[----:B------:R-:W-:-:S07]  /*3860*/  @P0 IMAD.MOV.U32 R9, RZ, RZ, R0 ;  /* 0x000000ffff090224 */ /* 0x000fce00078e0000 */
.L_x_127:
[----:B--2-4-:R-:W-:-:S07]  /*3870*/  I2FP.F32.S32 R7, R7 ;  /* 0x0000000700077245 */ /* 0x014fce0000201400 */
.L_x_124:
[----:B------:R-:W2:Y:S01]  /*3880*/  LDCU.64 UR8, c[0x0][0x3d8] ;  /* 0x00007b00ff0877ac */ /* 0x000ea20008000a00 */
[----:B------:R-:W4:Y:S01]  /*3890*/  LDCU.64 UR6, c[0x0][0x3e0] ;  /* 0x00007c00ff0677ac */ /* 0x000f220008000a00 */
[----:B------:R-:W-:Y:S02]  /*38a0*/  USHF.L.U32 UR4, UR38, 0x2, URZ ;  /* 0x0000000226047899 */ /* 0x000fe400080006ff */
[----:B------:R-:W-:Y:S02]  /*38b0*/  USHF.R.U32.HI UR5, URZ, 0x1e, UR38 ;  /* 0x0000001eff057899 */ /* 0x000fe40008011626 */
[----:B--2---:R-:W-:Y:S02]  /*38c0*/  UIADD3 UR8, UP0, UPT, UR4, UR8, URZ ;  /* 0x0000000804087290 */ /* 0x004fe4000ff1e0ff */
[----:B----4-:R-:W-:Y:S02]  /*38d0*/  UIADD3 UR6, UP1, UPT, UR38, UR6, URZ ;  /* 0x0000000626067290 */ /* 0x010fe4000ff3e0ff */
[----:B------:R-:W-:-:S02]  /*38e0*/  UIADD3.X UR9, UPT, UPT, UR5, UR9, URZ, UP0, !UPT ;  /* 0x0000000905097290 */ /* 0x000fc400087fe4ff */
[----:B------:R-:W-:Y:S01]  /*38f0*/  IMAD.U32 R2, RZ, RZ, UR8 ;  /* 0x00000008ff027e24 */ /* 0x000fe2000f8e00ff */
[----:B------:R-:W-:Y:S01]  /*3900*/  UIADD3.X UR7, UPT, UPT, URZ, UR7, URZ, UP1, !UPT ;  /* 0x00000007ff077290 */ /* 0x000fe20008ffe4ff */
[----:B-1----:R-:W-:-:S03]  /*3910*/  IMAD.U32 R4, RZ, RZ, UR6 ;  /* 0x00000006ff047e24 */ /* 0x002fc6000f8e00ff */
[----:B------:R-:W1:Y:S01]  /*3920*/  LDCU UR8, c[0x0][0x3d0] ;  /* 0x00007a00ff0877ac */ /* 0x000e620008000800 */
[----:B------:R-:W-:Y:S02]  /*3930*/  IMAD.U32 R3, RZ, RZ, UR9 ;  /* 0x00000009ff037e24 */ /* 0x000fe4000f8e00ff */
[----:B---3--:R-:W-:-:S03]  /*3940*/  IMAD.U32 R5, RZ, RZ, UR7 ;  /* 0x00000007ff057e24 */ /* 0x008fc6000f8e00ff */
[----:B------:R2:W-:Y:S04]  /*3950*/  STG.E desc[UR36][R2.64], R7 ;  /* 0x0000000702007986 */ /* 0x0005e8000c101924 */
[----:B------:R2:W-:Y:S01]  /*3960*/  STG.E.U8 desc[UR36][R4.64], R9 ;  /* 0x0000000904007986 */ /* 0x0005e2000c101124 */
[----:B-1----:R-:W-:-:S09]  /*3970*/  UISETP.GE.AND UP0, UPT, UR8, 0x1, UPT ;  /* 0x000000010800788c */ /* 0x002fd2000bf06270 */
[----:B--2---:R-:W-:Y:S05]  /*3980*/  BRA.U !UP0, `(.L_x_123) ;  /* 0x0000000508b47547 */ /* 0x004fea000b800000 */
[----:B------:R-:W-:Y:S01]  /*3990*/  UISETP.GE.U32.AND UP1, UPT, UR8, 0x8, UPT ;  /* 0x000000080800788c */ /* 0x000fe2000bf26070 */
[----:B------:R-:W-:Y:S01]  /*39a0*/  PRMT R23, R9, 0x8880, RZ ;  /* 0x0000888009177816 */ /* 0x000fe200000000ff */
[----:B------:R-:W-:Y:S01]  /*39b0*/  ULOP3.LUT UR10, UR8, 0x7, URZ, 0xc0, !UPT ;  /* 0x00000007080a7892 */ /* 0x000fe2000f8ec0ff */
[----:B------:R-:W-:-:S03]  /*39c0*/  IMAD.MOV.U32 R0, RZ, RZ, RZ ;  /* 0x000000ffff007224 */ /* 0x000fc600078e00ff */
[----:B------:R-:W-:-:S03]  /*39d0*/  UISETP.NE.AND UP0, UPT, UR10, URZ, UPT ;  /* 0x000000ff0a00728c */ /* 0x000fc6000bf05270 */
[----:B------:R-:W-:Y:S08]  /*39e0*/  BRA.U !UP1, `(.L_x_130) ;  /* 0x0000000109a47547 */ /* 0x000ff0000b800000 */
[----:B------:R-:W1:Y:S01]  /*39f0*/  S2UR UR9, SR_CgaCtaId ;  /* 0x00000000000979c3 */ /* 0x000e620000008800 */
[----:B------:R-:W2:Y:S01]  /*3a00*/  LDCU.64 UR6, c[0x0][0x3e8] ;  /* 0x00007d00ff0677ac */ /* 0x000ea20008000a00 */
[----:B------:R-:W3:Y:S01]  /*3a10*/  LDCU UR12, c[0x0][0x3fc] ;  /* 0x00007f80ff0c77ac */ /* 0x000ee20008000800 */
[----:B------:R-:W-:Y:S02]  /*3a20*/  ULOP3.LUT UR11, UR8, 0x7ffffff8, URZ, 0xc0, !UPT ;  /* 0x7ffffff8080b7892 */ /* 0x000fe4000f8ec0ff */
[----:B--2---:R-:W-:-:S03]  /*3a30*/  UIADD3 UR4, UP1, UPT, UR4, UR6, URZ ;  /* 0x0000000604047290 */ /* 0x004fc6000ff3e0ff */
[----:B------:R-:W-:Y:S01]  /*3a40*/  UMOV UR6, 0x400 ;  /* 0x0000040000067882 */ /* 0x000fe20000000000 */
[----:B---3--:R-:W-:Y:S01]  /*3a50*/  VIADD R0, R23, UR12 ;  /* 0x0000000c17007c36 */ /* 0x008fe20008000000 */
[----:B-1----:R-:W-:Y:S02]  /*3a60*/  ULEA UR6, UR9, UR6, 0x18 ;  /* 0x0000000609067291 */ /* 0x002fe4000f8ec0ff */
[----:B------:R-:W-:Y:S01]  /*3a70*/  UIADD3 UR4, UP2, UPT, UR4, 0x10, URZ ;  /* 0x0000001004047890 */ /* 0x000fe2000ff5e0ff */
[----:B------:R-:W-:-:S03]  /*3a80*/  IMAD R0, R0, UR8, RZ ;  /* 0x0000000800007c24 */ /* 0x000fc6000f8e02ff */
[----:B------:R-:W-:Y:S02]  /*3a90*/  UIADD3.X UR5, UPT, UPT, URZ, UR5, UR7, UP2, UP1 ;  /* 0x00000005ff057290 */ /* 0x000fe400097e2407 */
[----:B------:R-:W-:Y:S01]  /*3aa0*/  LEA R2, R0, UR6, 0x2 ;  /* 0x0000000600027c11 */ /* 0x000fe2000f8e10ff */
[----:B------:R-:W-:Y:S01]  /*3ab0*/  IMAD.U32 R0, RZ, RZ, UR11 ;  /* 0x0000000bff007e24 */ /* 0x000fe2000f8e00ff */
[----:B------:R-:W-:Y:S01]  /*3ac0*/  UIADD3 UR7, UPT, UPT, -UR11, URZ, URZ ;  /* 0x000000ff0b077290 */ /* 0x000fe2000fffe1ff */
[----:B0-----:R-:W-:Y:S02]  /*3ad0*/  IMAD.U32 R6, RZ, RZ, UR4 ;  /* 0x00000004ff067e24 */ /* 0x001fe4000f8e00ff */
[----:B------:R-:W-:Y:S02]  /*3ae0*/  VIADD R4, R2, 0x10 ;  /* 0x0000001002047836 */ /* 0x000fe40000000000 */
[----:B------:R-:W-:-:S07]  /*3af0*/  IMAD.U32 R21, RZ, RZ, UR5 ;  /* 0x00000005ff157e24 */ /* 0x000fce000f8e00ff */
.L_x_131:
[----:B0-----:R-:W0:Y:S01]  /*3b00*/  LDS R5, [R4+-0x10] ;  /* 0xfffff00004057984 */ /* 0x001e220000000800 */
[----:B------:R-:W-:Y:S01]  /*3b10*/  IMAD.MOV.U32 R2, RZ, RZ, R6 ;  /* 0x000000ffff027224 */ /* 0x000fe200078e0006 */
[----:B------:R-:W-:Y:S01]  /*3b20*/  UIADD3 UR7, UPT, UPT, UR7, 0x8, URZ ;  /* 0x0000000807077890 */ /* 0x000fe2000fffe0ff */
[----:B------:R-:W-:Y:S01]  /*3b30*/  IMAD.MOV.U32 R3, RZ, RZ, R21 ;  /* 0x000000ffff037224 */ /* 0x000fe200078e0015 */
[----:B------:R-:W1:Y:S02]  /*3b40*/  LDS R7, [R4+-0xc] ;  /* 0xfffff40004077984 */ /* 0x000e640000000800 */
[----:B------:R-:W-:Y:S01]  /*3b50*/  UISETP.NE.AND UP1, UPT, UR7, URZ, UPT ;  /* 0x000000ff0700728c */ /* 0x000fe2000bf25270 */
[----:B------:R-:W-:Y:S01]  /*3b60*/  IADD3 R6, P0, PT, R2, 0x20, RZ ;  /* 0x0000002002067810 */ /* 0x000fe20007f1e0ff */
[----:B------:R-:W2:Y:S04]  /*3b70*/  LDS R9, [R4+-0x8] ;  /* 0xfffff80004097984 */ /* 0x000ea80000000800 */
[----:B------:R-:W3:Y:S01]  /*3b80*/  LDS R11, [R4+-0x4] ;  /* 0xfffffc00040b7984 */ /* 0x000ee20000000800 */
[----:B------:R-:W-:-:S03]  /*3b90*/  IMAD.X R21, RZ, RZ, R3, P0 ;  /* 0x000000ffff157224 */ /* 0x000fc600000e0603 */
[----:B------:R-:W4:Y:S04]  /*3ba0*/  LDS R13, [R4] ;  /* 0x00000000040d7984 */ /* 0x000f280000000800 */
[----:B------:R-:W5:Y:S04]  /*3bb0*/  LDS R15, [R4+0x4] ;  /* 0x00000400040f7984 */ /* 0x000f680000000800 */
[----:B------:R-:W5:Y:S04]  /*3bc0*/  LDS R17, [R4+0x8] ;  /* 0x0000080004117984 */ /* 0x000f680000000800 */
[----:B------:R0:W5:Y:S02]  /*3bd0*/  LDS R19, [R4+0xc] ;  /* 0x00000c0004137984 */ /* 0x0001640000000800 */
[----:B0-----:R-:W-:-:S02]  /*3be0*/  VIADD R4, R4, 0x20 ;  /* 0x0000002004047836 */ /* 0x001fc40000000000 */
[----:B------:R0:W-:Y:S04]  /*3bf0*/  STG.E desc[UR36][R2.64+-0x10], R5 ;  /* 0xfffff00502007986 */ /* 0x0001e8000c101924 */
[----:B-1----:R0:W-:Y:S04]  /*3c00*/  STG.E desc[UR36][R2.64+-0xc], R7 ;  /* 0xfffff40702007986 */ /* 0x0021e8000c101924 */
[----:B--2---:R0:W-:Y:S04]  /*3c10*/  STG.E desc[UR36][R2.64+-0x8], R9 ;  /* 0xfffff80902007986 */ /* 0x0041e8000c101924 */
[----:B---3--:R0:W-:Y:S04]  /*3c20*/  STG.E desc[UR36][R2.64+-0x4], R11 ;  /* 0xfffffc0b02007986 */ /* 0x0081e8000c101924 */
[----:B----4-:R0:W-:Y:S04]  /*3c30*/  STG.E desc[UR36][R2.64], R13 ;  /* 0x0000000d02007986 */ /* 0x0101e8000c101924 */
[----:B-----5:R0:W-:Y:S04]  /*3c40*/  STG.E desc[UR36][R2.64+0x4], R15 ;  /* 0x0000040f02007986 */ /* 0x0201e8000c101924 */
[----:B------:R0:W-:Y:S04]  /*3c50*/  STG.E desc[UR36][R2.64+0x8], R17 ;  /* 0x0000081102007986 */ /* 0x0001e8000c101924 */
[----:B------:R0:W-:Y:S01]  /*3c60*/  STG.E desc[UR36][R2.64+0xc], R19 ;  /* 0x00000c1302007986 */ /* 0x0001e2000c101924 */
[----:B------:R-:W-:Y:S05]  /*3c70*/  BRA.U UP1, `(.L_x_131) ;  /* 0xfffffffd01a07547 */ /* 0x000fea000b83ffff */
.L_x_130:
[----:B------:R-:W-:Y:S01]  /*3c80*/  IMAD R23, R23, UR8, R42 ;  /* 0x0000000817177c24 */ /* 0x000fe2000f8e022a */
[----:B------:R-:W-:Y:S06]  /*3c90*/  BRA.U !UP0, `(.L_x_123) ;  /* 0x0000000108f07547 */ /* 0x000fec000b800000 */
[----:B------:R-:W-:Y:S02]  /*3ca0*/  UISETP.GE.U32.AND UP0, UPT, UR10, 0x4, UPT ;  /* 0x000000040a00788c */ /* 0x000fe4000bf06070 */
[----:B------:R-:W-:-:S04]  /*3cb0*/  ULOP3.LUT UR6, UR8, 0x3, URZ, 0xc0, !UPT ;  /* 0x0000000308067892 */ /* 0x000fc8000f8ec0ff */
[----:B------:R-:W-:-:S03]  /*3cc0*/  UISETP.NE.AND UP1, UPT, UR6, URZ, UPT ;  /* 0x000000ff0600728c */ /* 0x000fc6000bf25270 */
[----:B------:R-:W-:Y:S08]  /*3cd0*/  BRA.U !UP0, `(.L_x_132) ;  /* 0x0000000108587547 */ /* 0x000ff0000b800000 */
[----:B------:R-:W1:Y:S01]  /*3ce0*/  S2UR UR5, SR_CgaCtaId ;  /* 0x00000000000579c3 */ /* 0x000e620000008800 */
[----:B------:R-:W-:Y:S01]  /*3cf0*/  UMOV UR4, 0x400 ;  /* 0x0000040000047882 */ /* 0x000fe20000000000 */
[----:B0-----:R-:W-:Y:S01]  /*3d00*/  IMAD.IADD R2, R23, 0x1, R0 ;  /* 0x0000000117027824 */ /* 0x001fe200078e0200 */
[C---:B------:R-:W-:Y:S01]  /*3d10*/  IADD3 R8, P0, PT, R0.reuse, UR38, RZ ;  /* 0x0000002600087c10 */ /* 0x040fe2000ff1e0ff */
[C---:B------:R-:W-:Y:S02]  /*3d20*/  VIADD R5, R0.reuse, UR38 ;  /* 0x0000002600057c36 */ /* 0x040fe40008000000 */
[----:B------:R-:W-:Y:S02]  /*3d30*/  VIADD R0, R0, 0x4 ;  /* 0x0000000400007836 */ /* 0x000fe40000000000 */
[----:B------:R-:W0:Y:S01]  /*3d40*/  LDC.64 R14, c[0x0][0x3e8] ;  /* 0x0000fa00ff0e7b82 */ /* 0x000e220000000a00 */
[----:B------:R-:W-:Y:S01]  /*3d50*/  IMAD.X R10, RZ, RZ, RZ, P0 ;  /* 0x000000ffff0a7224 */ /* 0x000fe200000e06ff */
[----:B-1----:R-:W-:-:S06]  /*3d60*/  ULEA UR4, UR5, UR4, 0x18 ;  /* 0x0000000405047291 */ /* 0x002fcc000f8ec0ff */
[----:B------:R-:W-:Y:S02]  /*3d70*/  LEA R6, R2, UR4, 0x2 ;  /* 0x0000000402067c11 */ /* 0x000fe4000f8e10ff */
[----:B------:R-:W1:Y:S01]  /*3d80*/  LDC.64 R2, c[0x0][0x3e8] ;  /* 0x0000fa00ff027b82 */ /* 0x000e620000000a00 */
[C---:B0-----:R-:W-:Y:S02]  /*3d90*/  LEA R4, P0, R8.reuse, R14, 0x2 ;  /* 0x0000000e08047211 */ /* 0x041fe400078010ff */
[----:B------:R-:W0:Y:S04]  /*3da0*/  LDS R7, [R6] ;  /* 0x0000000006077984 */ /* 0x000e280000000800 */
[----:B------:R-:W2:Y:S04]  /*3db0*/  LDS R9, [R6+0x4] ;  /* 0x0000040006097984 */ /* 0x000ea80000000800 */
[----:B------:R-:W3:Y:S04]  /*3dc0*/  LDS R11, [R6+0x8] ;  /* 0x00000800060b7984 */ /* 0x000ee80000000800 */
[----:B------:R-:W4:Y:S01]  /*3dd0*/  LDS R13, [R6+0xc] ;  /* 0x00000c00060d7984 */ /* 0x000f220000000800 */
[----:B-1----:R-:W-:Y:S01]  /*3de0*/  IMAD.WIDE.U32 R2, R5, 0x4, R2 ;  /* 0x0000000405027825 */ /* 0x002fe200078e0002 */
[----:B------:R-:W-:-:S04]  /*3df0*/  LEA.HI.X R5, R8, R15, R10, 0x2, P0 ;  /* 0x0000000f08057211 */ /* 0x000fc800000f140a */
[----:B0-----:R1:W-:Y:S04]  /*3e00*/  STG.E desc[UR36][R2.64], R7 ;  /* 0x0000000702007986 */ /* 0x0013e8000c101924 */
[----:B--2---:R1:W-:Y:S04]  /*3e10*/  STG.E desc[UR36][R4.64+0x4], R9 ;  /* 0x0000040904007986 */ /* 0x0043e8000c101924 */
[----:B---3--:R1:W-:Y:S04]  /*3e20*/  STG.E desc[UR36][R4.64+0x8], R11 ;  /* 0x0000080b04007986 */ /* 0x0083e8000c101924 */
[----:B----4-:R1:W-:Y:S02]  /*3e30*/  STG.E desc[UR36][R4.64+0xc], R13 ;  /* 0x00000c0d04007986 */ /* 0x0103e4000c101924 */
.L_x_132:
[----:B------:R-:W-:Y:S05]  /*3e40*/  BRA.U !UP1, `(.L_x_123) ;  /* 0x0000000109847547 */ /* 0x000fea000b800000 */
[----:B------:R-:W-:Y:S02]  /*3e50*/  UISETP.NE.AND UP0, UPT, UR6, 0x1, UPT ;  /* 0x000000010600788c */ /* 0x000fe4000bf05270 */
[----:B------:R-:W-:-:S04]  /*3e60*/  ULOP3.LUT UR4, UR8, 0x1, URZ, 0xc0, !UPT ;  /* 0x0000000108047892 */ /* 0x000fc8000f8ec0ff */
[----:B------:R-:W-:-:S03]  /*3e70*/  UISETP.NE.U32.AND UP1, UPT, UR4, 0x1, UPT ;  /* 0x000000010400788c */ /* 0x000fc6000bf25070 */
[----:B------:R-:W-:Y:S08]  /*3e80*/  BRA.U !UP0, `(.L_x_133) ;  /* 0x0000000108487547 */ /* 0x000ff0000b800000 */
[----:B------:R-:W2:Y:S01]  /*3e90*/  S2UR UR5, SR_CgaCtaId ;  /* 0x00000000000579c3 */ /* 0x000ea20000008800 */
[----:B------:R-:W-:Y:S01]  /*3ea0*/  UMOV UR4, 0x400 ;  /* 0x0000040000047882 */ /* 0x000fe20000000000 */
[----:B01----:R-:W-:Y:S01]  /*3eb0*/  IMAD.IADD R2, R23, 0x1, R0 ;  /* 0x0000000117027824 */ /* 0x003fe200078e0200 */
[C---:B------:R-:W-:Y:S01]  /*3ec0*/  IADD3 R5, P0, PT, R0.reuse, UR38, RZ ;  /* 0x0000002600057c10 */ /* 0x040fe2000ff1e0ff */
[C---:B------:R-:W-:Y:S02]  /*3ed0*/  VIADD R9, R0.reuse, UR38 ;  /* 0x0000002600097c36 */ /* 0x040fe40008000000 */
[----:B------:R-:W-:Y:S02]  /*3ee0*/  VIADD R0, R0, 0x2 ;  /* 0x0000000200007836 */ /* 0x000fe40000000000 */
[----:B------:R-:W0:Y:S01]  /*3ef0*/  LDC.64 R12, c[0x0][0x3e8] ;  /* 0x0000fa00ff0c7b82 */ /* 0x000e220000000a00 */
[----:B------:R-:W-:Y:S01]  /*3f00*/  IMAD.X R8, RZ, RZ, RZ, P0 ;  /* 0x000000ffff087224 */ /* 0x000fe200000e06ff */
[----:B--2---:R-:W-:-:S06]  /*3f10*/  ULEA UR4, UR5, UR4, 0x18 ;  /* 0x0000000405047291 */ /* 0x004fcc000f8ec0ff */
[----:B------:R-:W-:Y:S02]  /*3f20*/  LEA R6, R2, UR4, 0x2 ;  /* 0x0000000402067c11 */ /* 0x000fe4000f8e10ff */
[----:B------:R-:W1:Y:S01]  /*3f30*/  LDC.64 R2, c[0x0][0x3e8] ;  /* 0x0000fa00ff027b82 */ /* 0x000e620000000a00 */
[C---:B0-----:R-:W-:Y:S02]  /*3f40*/  LEA R4, P0, R5.reuse, R12, 0x2 ;  /* 0x0000000c05047211 */ /* 0x041fe400078010ff */
[----:B------:R-:W0:Y:S02]  /*3f50*/  LDS R7, [R6] ;  /* 0x0000000006077984 */ /* 0x000e240000000800 */
[----:B------:R-:W-:Y:S02]  /*3f60*/  LEA.HI.X R5, R5, R13, R8, 0x2, P0 ;  /* 0x0000000d05057211 */ /* 0x000fe400000f1408 */
[----:B------:R-:W2:Y:S01]  /*3f70*/  LDS R11, [R6+0x4] ;  /* 0x00000400060b7984 */ /* 0x000ea20000000800 */
[----:B-1----:R-:W-:-:S05]  /*3f80*/  IMAD.WIDE.U32 R2, R9, 0x4, R2 ;  /* 0x0000000409027825 */ /* 0x002fca00078e0002 */
[----:B0-----:R3:W-:Y:S04]  /*3f90*/  STG.E desc[UR36][R2.64], R7 ;  /* 0x0000000702007986 */ /* 0x0017e8000c101924 */
[----:B--2---:R3:W-:Y:S02]  /*3fa0*/  STG.E desc[UR36][R4.64+0x4], R11 ;  /* 0x0000040b04007986 */ /* 0x0047e4000c101924 */
.L_x_133:
[----:B------:R-:W-:Y:S05]  /*3fb0*/  BRA.U UP1, `(.L_x_123) ;  /* 0x0000000101287547 */ /* 0x000fea000b800000 */
[----:B------:R-:W2:Y:S01]  /*3fc0*/  S2UR UR5, SR_CgaCtaId ;  /* 0x00000000000579c3 */ /* 0x000ea20000008800 */
[----:B------:R-:W-:Y:S01]  /*3fd0*/  UMOV UR4, 0x400 ;  /* 0x0000040000047882 */ /* 0x000fe20000000000 */
[----:B01-3--:R-:W-:Y:S02]  /*3fe0*/  IMAD.IADD R2, R23, 0x1, R0 ;  /* 0x0000000117027824 */ /* 0x00bfe400078e0200 */
[----:B------:R-:W-:Y:S01]  /*3ff0*/  VIADD R7, R0, UR38 ;  /* 0x0000002600077c36 */ /* 0x000fe20008000000 */
[----:B--2---:R-:W-:-:S06]  /*4000*/  ULEA UR4, UR5, UR4, 0x18 ;  /* 0x0000000405047291 */ /* 0x004fcc000f8ec0ff */
[----:B------:R-:W-:Y:S02]  /*4010*/  LEA R4, R2, UR4, 0x2 ;  /* 0x0000000402047c11 */ /* 0x000fe4000f8e10ff */
[----:B------:R-:W0:Y:S03]  /*4020*/  LDC.64 R2, c[0x0][0x3e8] ;  /* 0x0000fa00ff027b82 */ /* 0x000e260000000a00 */
[----:B------:R-:W1:Y:S01]  /*4030*/  LDS R5, [R4] ;  /* 0x0000000004057984 */ /* 0x000e620000000800 */
[----:B0-----:R-:W-:-:S05]  /*4040*/  IMAD.WIDE.U32 R2, R7, 0x4, R2 ;  /* 0x0000000407027825 */ /* 0x001fca00078e0002 */
[----:B-1----:R2:W-:Y:S02]  /*4050*/  STG.E desc[UR36][R2.64], R5 ;  /* 0x0000000502007986 */ /* 0x0025e4000c101924 */
.L_x_123:
[----:B------:R-:W-:Y:S05]  /*4060*/  BSYNC.RECONVERGENT B0 ;  /* 0x0000000000007941 */ /* 0x000fea0003800200 */
.L_x_122:
[----:B------:R-:W-:Y:S06]  /*4070*/  BAR.SYNC.DEFER_BLOCKING 0x0 ;  /* 0x0000000000007b1d */ /* 0x000fec0000010000 */
[----:B------:R-:W-:Y:S05]  /*4080*/  EXIT ;  /* 0x000000000000794d */ /* 0x000fea0003800000 */
        .weak           $__internal_0_$__cuda_sm3x_div_rn_noftz_f32_slowpath
        .type           $__internal_0_$__cuda_sm3x_div_rn_noftz_f32_slowpath,@function
        .size           $__internal_0_$__cuda_sm3x_div_rn_noftz_f32_slowpath,(.L_x_146 - $__internal_0_$__cuda_sm3x_div_rn_noftz_f32_slowpath)
$__internal_0_$__cuda_sm3x_div_rn_noftz_f32_slowpath:
[----:B------:R-:W-:Y:S01]  /*4090*/  SHF.R.U32.HI R4, RZ, 0x17, R3 ;  /* 0x00000017ff047819 */ /* 0x000fe20000011603 */
[----:B------:R-:W-:Y:S01]  /*40a0*/  BSSY.RECONVERGENT B2, `(.L_x_134) ;  /* 0x0000063000027945 */ /* 0x000fe20003800200 */
[--C-:B------:R-:W-:Y:S01]  /*40b0*/  SHF.R.U32.HI R6, RZ, 0x17, R24.reuse ;  /* 0x00000017ff067819 */ /* 0x100fe20000011618 */
[----:B------:R-:W-:Y:S01]  /*40c0*/  IMAD.MOV.U32 R0, RZ, RZ, R24 ;  /* 0x000000ffff007224 */ /* 0x000fe200078e0018 */
[----:B------:R-:W-:Y:S02]  /*40d0*/  LOP3.LUT R4, R4, 0xff, RZ, 0xc0, !PT ;  /* 0x000000ff04047812 */ /* 0x000fe400078ec0ff */
[----:B------:R-:W-:-:S03]  /*40e0*/  LOP3.LUT R6, R6, 0xff, RZ, 0xc0, !PT ;  /* 0x000000ff06067812 */ /* 0x000fc600078ec0ff */
[----:B------:R-:W-:Y:S02]  /*40f0*/  VIADD R8, R4, 0xffffffff ;  /* 0xffffffff04087836 */ /* 0x000fe40000000000 */
[----:B------:R-:W-:-:S03]  /*4100*/  VIADD R7, R6, 0xffffffff ;  /* 0xffffffff06077836 */ /* 0x000fc60000000000 */
[----:B------:R-:W-:-:S04]  /*4110*/  ISETP.GT.U32.AND P0, PT, R8, 0xfd, PT ;  /* 0x000000fd0800780c */ /* 0x000fc80003f04070 */
[----:B------:R-:W-:-:S13]  /*4120*/  ISETP.GT.U32.OR P0, PT, R7, 0xfd, P0 ;  /* 0x000000fd0700780c */ /* 0x000fda0000704470 */
[----:B------:R-:W-:Y:S01]  /*4130*/  @!P0 IMAD.MOV.U32 R5, RZ, RZ, RZ ;  /* 0x000000ffff058224 */ /* 0x000fe200078e00ff */
[----:B------:R-:W-:Y:S06]  /*4140*/  @!P0 BRA `(.L_x_135) ;  /* 0x00000000005c8947 */ /* 0x000fec0003800000 */
[----:B------:R-:W-:Y:S02]  /*4150*/  FSETP.GTU.FTZ.AND P0, PT, |R24|, +INF , PT ;  /* 0x7f8000001800780b */ /* 0x000fe40003f1c200 */
[----:B------:R-:W-:-:S04]  /*4160*/  FSETP.GTU.FTZ.AND P1, PT, |R3|, +INF , PT ;  /* 0x7f8000000300780b */ /* 0x000fc80003f3c200 */
[----:B------:R-:W-:-:S13]  /*4170*/  PLOP3.LUT P0, PT, P0, P1, PT, 0xf8, 0x8f ;  /* 0x00000000008f781c */ /* 0x000fda0000703f70 */
[----:B------:R-:W-:Y:S05]  /*4180*/  @P0 BRA `(.L_x_136) ;  /* 0x00000004004c0947 */ /* 0x000fea0003800000 */
[----:B------:R-:W-:-:S13]  /*4190*/  LOP3.LUT P0, RZ, R3, 0x7fffffff, R0, 0xc8, !PT ;  /* 0x7fffffff03ff7812 */ /* 0x000fda000780c800 */
[----:B------:R-:W-:Y:S05]  /*41a0*/  @!P0 BRA `(.L_x_137) ;  /* 0x00000004003c8947 */ /* 0x000fea0003800000 */
[C---:B------:R-:W-:Y:S02]  /*41b0*/  FSETP.NEU.FTZ.AND P0, PT, |R24|.reuse, +INF , PT ;  /* 0x7f8000001800780b */ /* 0x040fe40003f1d200 */
[----:B------:R-:W-:Y:S02]  /*41c0*/  FSETP.NEU.FTZ.AND P2, PT, |R3|, +INF , PT ;  /* 0x7f8000000300780b */ /* 0x000fe40003f5d200 */
[----:B------:R-:W-:-:S11]  /*41d0*/  FSETP.NEU.FTZ.AND P1, PT, |R24|, +INF , PT ;  /* 0x7f8000001800780b */ /* 0x000fd60003f3d200 */
[----:B------:R-:W-:Y:S05]  /*41e0*/  @!P2 BRA !P0, `(.L_x_137) ;  /* 0x00000004002ca947 */ /* 0x000fea0004000000 */
[----:B------:R-:W-:-:S04]  /*41f0*/  LOP3.LUT P0, RZ, R0, 0x7fffffff, RZ, 0xc0, !PT ;  /* 0x7fffffff00ff7812 */ /* 0x000fc8000780c0ff */
[----:B------:R-:W-:-:S13]  /*4200*/  PLOP3.LUT P0, PT, P2, P0, PT, 0x2f, 0xf2 ;  /* 0x0000000000f2781c */ /* 0x000fda0001700577 */
[----:B------:R-:W-:Y:S05]  /*4210*/  @P0 BRA `(.L_x_138) ;  /* 0x0000000400180947 */ /* 0x000fea0003800000 */
[----:B------:R-:W-:-:S04]  /*4220*/  LOP3.LUT P0, RZ, R3, 0x7fffffff, RZ, 0xc0, !PT ;  /* 0x7fffffff03ff7812 */ /* 0x000fc8000780c0ff */
[----:B------:R-:W-:-:S13]  /*4230*/  PLOP3.LUT P0, PT, P1, P0, PT, 0x2f, 0xf2 ;  /* 0x0000000000f2781c */ /* 0x000fda0000f00577 */
[----:B------:R-:W-:Y:S05]  /*4240*/  @P0 BRA `(.L_x_139) ;  /* 0x0000000400000947 */ /* 0x000fea0003800000 */
[----:B------:R-:W-:Y:S02]  /*4250*/  ISETP.GE.AND P0, PT, R7, RZ, PT ;  /* 0x000000ff0700720c */ /* 0x000fe40003f06270 */
[----:B------:R-:W-:-:S11]  /*4260*/  ISETP.GE.AND P1, PT, R8, RZ, PT ;  /* 0x000000ff0800720c */ /* 0x000fd60003f26270 */
[----:B------:R-:W-:Y:S02]  /*4270*/  @P0 IMAD.MOV.U32 R5, RZ, RZ, RZ ;  /* 0x000000ffff050224 */ /* 0x000fe400078e00ff */
[----:B------:R-:W-:Y:S01]  /*4280*/  @!P0 FFMA R0, R24, 1.84467440737095516160e+19, RZ ;  /* 0x5f80000018008823 */ /* 0x000fe200000000ff */
[----:B------:R-:W-:Y:S02]  /*4290*/  @!P0 IMAD.MOV.U32 R5, RZ, RZ, -0x40 ;  /* 0xffffffc0ff058424 */ /* 0x000fe400078e00ff */
[----:B------:R-:W-:Y:S02]  /*42a0*/  @!P1 FFMA R3, R3, 1.84467440737095516160e+19, RZ ;  /* 0x5f80000003039823 */ /* 0x000fe400000000ff */
[----:B------:R-:W-:-:S07]  /*42b0*/  @!P1 VIADD R5, R5, 0x40 ;  /* 0x0000004005059836 */ /* 0x000fce0000000000 */
.L_x_135:
[----:B------:R-:W-:Y:S01]  /*42c0*/  LEA R8, R4, 0xc0800000, 0x17 ;  /* 0xc080000004087811 */ /* 0x000fe200078eb8ff */
[----:B------:R-:W-:Y:S04]  /*42d0*/  BSSY.RECONVERGENT B3, `(.L_x_140) ;  /* 0x0000036000037945 */ /* 0x000fe80003800200 */
[----:B------:R-:W-:Y:S02]  /*42e0*/  IMAD.IADD R8, R3, 0x1, -R8 ;  /* 0x0000000103087824 */ /* 0x000fe400078e0a08 */
[----:B------:R-:W-:Y:S02]  /*42f0*/  VIADD R3, R6, 0xffffff81 ;  /* 0xffffff8106037836 */ /* 0x000fe40000000000 */
[----:B------:R-:W0:Y:S01]  /*4300*/  MUFU.RCP R10, R8 ;  /* 0x00000008000a7308 */ /* 0x000e220000001000 */
[----:B------:R-:W-:Y:S01]  /*4310*/  FADD.FTZ R7, -R8, -RZ ;  /* 0x800000ff08077221 */ /* 0x000fe20000010100 */
[C---:B------:R-:W-:Y:S01]  /*4320*/  IMAD R0, R3.reuse, -0x800000, R0 ;  /* 0xff80000003007824 */ /* 0x040fe200078e0200 */
[----:B------:R-:W-:-:S05]  /*4330*/  IADD3 R4, PT, PT, R3, 0x7f, -R4 ;  /* 0x0000007f03047810 */ /* 0x000fca0007ffe804 */
[----:B------:R-:W-:Y:S02]  /*4340*/  IMAD.IADD R4, R4, 0x1, R5 ;  /* 0x0000000104047824 */ /* 0x000fe400078e0205 */
[----:B0-----:R-:W-:-:S04]  /*4350*/  FFMA R9, R10, R7, 1 ;  /* 0x3f8000000a097423 */ /* 0x001fc80000000007 */
[----:B------:R-:W-:-:S04]  /*4360*/  FFMA R9, R10, R9, R10 ;  /* 0x000000090a097223 */ /* 0x000fc8000000000a */
[----:B------:R-:W-:-:S04]  /*4370*/  FFMA R6, R0, R9, RZ ;  /* 0x0000000900067223 */ /* 0x000fc800000000ff */
[----:B------:R-:W-:-:S04]  /*4380*/  FFMA R10, R7, R6, R0 ;  /* 0x00000006070a7223 */ /* 0x000fc80000000000 */
[----:B------:R-:W-:-:S04]  /*4390*/  FFMA R6, R9, R10, R6 ;  /* 0x0000000a09067223 */ /* 0x000fc80000000006 */
[----:B------:R-:W-:-:S04]  /*43a0*/  FFMA R7, R7, R6, R0 ;  /* 0x0000000607077223 */ /* 0x000fc80000000000 */
[----:B------:R-:W-:-:S05]  /*43b0*/  FFMA R0, R9, R7, R6 ;  /* 0x0000000709007223 */ /* 0x000fca0000000006 */
[----:B------:R-:W-:-:S04]  /*43c0*/  SHF.R.U32.HI R3, RZ, 0x17, R0 ;  /* 0x00000017ff037819 */ /* 0x000fc80000011600 */
[----:B------:R-:W-:-:S05]  /*43d0*/  LOP3.LUT R3, R3, 0xff, RZ, 0xc0, !PT ;  /* 0x000000ff03037812 */ /* 0x000fca00078ec0ff */
[----:B------:R-:W-:-:S04]  /*43e0*/  IMAD.IADD R3, R3, 0x1, R4 ;  /* 0x0000000103037824 */ /* 0x000fc800078e0204 */
[----:B------:R-:W-:-:S05]  /*43f0*/  VIADD R5, R3, 0xffffffff ;  /* 0xffffffff03057836 */ /* 0x000fca0000000000 */
[----:B------:R-:W-:-:S13]  /*4400*/  ISETP.GE.U32.AND P0, PT, R5, 0xfe, PT ;  /* 0x000000fe0500780c */ /* 0x000fda0003f06070 */
[----:B------:R-:W-:Y:S05]  /*4410*/  @!P0 BRA `(.L_x_141) ;  /* 0x0000000000808947 */ /* 0x000fea0003800000 */
[----:B------:R-:W-:-:S13]  /*4420*/  ISETP.GT.AND P0, PT, R3, 0xfe, PT ;  /* 0x000000fe0300780c */ /* 0x000fda0003f04270 */
[----:B------:R-:W-:Y:S05]  /*4430*/  @P0 BRA `(.L_x_142) ;  /* 0x00000000006c0947 */ /* 0x000fea0003800000 */
[----:B------:R-:W-:-:S13]  /*4440*/  ISETP.GE.AND P0, PT, R3, 0x1, PT ;  /* 0x000000010300780c */ /* 0x000fda0003f06270 */
[----:B------:R-:W-:Y:S05]  /*4450*/  @P0 BRA `(.L_x_143) ;  /* 0x0000000000740947 */ /* 0x000fea0003800000 */
[----:B------:R-:W-:Y:S02]  /*4460*/  ISETP.GE.AND P0, PT, R3, -0x18, PT ;  /* 0xffffffe80300780c */ /* 0x000fe40003f06270 */
[----:B------:R-:W-:-:S11]  /*4470*/  LOP3.LUT R0, R0, 0x80000000, RZ, 0xc0, !PT ;  /* 0x8000000000007812 */ /* 0x000fd600078ec0ff */
[----:B------:R-:W-:Y:S05]  /*4480*/  @!P0 BRA `(.L_x_143) ;  /* 0x0000000000688947 */ /* 0x000fea0003800000 */
[-CC-:B------:R-:W-:Y:S01]  /*4490*/  FFMA.RZ R4, R9, R7.reuse, R6.reuse ;  /* 0x0000000709047223 */ /* 0x180fe2000000c006 */
[C---:B------:R-:W-:Y:S02]  /*44a0*/  ISETP.NE.AND P2, PT, R3.reuse, RZ, PT ;  /* 0x000000ff0300720c */ /* 0x040fe40003f45270 */
[----:B------:R-:W-:Y:S02]  /*44b0*/  ISETP.NE.AND P1, PT, R3, RZ, PT ;  /* 0x000000ff0300720c */ /* 0x000fe40003f25270 */
[----:B------:R-:W-:Y:S01]  /*44c0*/  LOP3.LUT R5, R4, 0x7fffff, RZ, 0xc0, !PT ;  /* 0x007fffff04057812 */ /* 0x000fe200078ec0ff */
[CCC-:B------:R-:W-:Y:S01]  /*44d0*/  FFMA.RP R4, R9.reuse, R7.reuse, R6.reuse ;  /* 0x0000000709047223 */ /* 0x1c0fe20000008006 */
[----:B------:R-:W-:Y:S01]  /*44e0*/  FFMA.RM R7, R9, R7, R6 ;  /* 0x0000000709077223 */ /* 0x000fe20000004006 */
[----:B------:R-:W-:Y:S01]  /*44f0*/  VIADD R6, R3, 0x20 ;  /* 0x0000002003067836 */ /* 0x000fe20000000000 */
[----:B------:R-:W-:Y:S01]  /*4500*/  LOP3.LUT R5, R5, 0x800000, RZ, 0xfc, !PT ;  /* 0x0080000005057812 */ /* 0x000fe200078efcff */
[----:B------:R-:W-:-:S02]  /*4510*/  IMAD.MOV R3, RZ, RZ, -R3 ;  /* 0x000000ffff037224 */ /* 0x000fc400078e0a03 */
[----:B------:R-:W-:Y:S02]  /*4520*/  FSETP.NEU.FTZ.AND P0, PT, R4, R7, PT ;  /* 0x000000070400720b */ /* 0x000fe40003f1d000 */
[----:B------:R-:W-:Y:S02]  /*4530*/  SHF.L.U32 R6, R5, R6, RZ ;  /* 0x0000000605067219 */ /* 0x000fe400000006ff */
[----:B------:R-:W-:Y:S02]  /*4540*/  SEL R4, R3, RZ, P2 ;  /* 0x000000ff03047207 */ /* 0x000fe40001000000 */
[----:B------:R-:W-:Y:S02]  /*4550*/  ISETP.NE.AND P1, PT, R6, RZ, P1 ;  /* 0x000000ff0600720c */ /* 0x000fe40000f25270 */
[----:B------:R-:W-:Y:S02]  /*4560*/  SHF.R.U32.HI R4, RZ, R4, R5 ;  /* 0x00000004ff047219 */ /* 0x000fe40000011605 */
[----:B------:R-:W-:-:S02]  /*4570*/  PLOP3.LUT P0, PT, P0, P1, PT, 0xf8, 0x8f ;  /* 0x00000000008f781c */ /* 0x000fc40000703f70 */
[----:B------:R-:W-:Y:S02]  /*4580*/  SHF.R.U32.HI R6, RZ, 0x1, R4 ;  /* 0x00000001ff067819 */ /* 0x000fe40000011604 */
[----:B------:R-:W-:-:S04]  /*4590*/  SEL R3, RZ, 0x1, !P0 ;  /* 0x00000001ff037807 */ /* 0x000fc80004000000 */
[----:B------:R-:W-:-:S04]  /*45a0*/  LOP3.LUT R3, R3, 0x1, R6, 0xf8, !PT ;  /* 0x0000000103037812 */ /* 0x000fc800078ef806 */
[----:B------:R-:W-:-:S05]  /*45b0*/  LOP3.LUT R3, R3, R4, RZ, 0xc0, !PT ;  /* 0x0000000403037212 */ /* 0x000fca00078ec0ff */
[----:B------:R-:W-:-:S05]  /*45c0*/  IMAD.IADD R3, R6, 0x1, R3 ;  /* 0x0000000106037824 */ /* 0x000fca00078e0203 */
[----:B------:R-:W-:Y:S01]  /*45d0*/  LOP3.LUT R0, R3, R0, RZ, 0xfc, !PT ;  /* 0x0000000003007212 */ /* 0x000fe200078efcff */
[----:B------:R-:W-:Y:S06]  /*45e0*/  BRA `(.L_x_143) ;  /* 0x0000000000107947 */ /* 0x000fec0003800000 */
.L_x_142:
[----:B------:R-:W-:-:S04]  /*45f0*/  LOP3.LUT R0, R0, 0x80000000, RZ, 0xc0, !PT ;  /* 0x8000000000007812 */ /* 0x000fc800078ec0ff */
[----:B------:R-:W-:Y:S01]  /*4600*/  LOP3.LUT R0, R0, 0x7f800000, RZ, 0xfc, !PT ;  /* 0x7f80000000007812 */ /* 0x000fe200078efcff */
[----:B------:R-:W-:Y:S06]  /*4610*/  BRA `(.L_x_143) ;  /* 0x0000000000047947 */ /* 0x000fec0003800000 */
.L_x_141:
[----:B------:R-:W-:-:S07]  /*4620*/  IMAD R0, R4, 0x800000, R0 ;  /* 0x0080000004007824 */ /* 0x000fce00078e0200 */
.L_x_143:
[----:B------:R-:W-:Y:S05]  /*4630*/  BSYNC.RECONVERGENT B3 ;  /* 0x0000000000037941 */ /* 0x000fea0003800200 */
.L_x_140:
[----:B------:R-:W-:Y:S05]  /*4640*/  BRA `(.L_x_144) ;  /* 0x0000000000207947 */ /* 0x000fea0003800000 */
.L_x_139:
[----:B------:R-:W-:-:S04]  /*4650*/  LOP3.LUT R0, R3, 0x80000000, R0, 0x48, !PT ;  /* 0x8000000003007812 */ /* 0x000fc800078e4800 */
[----:B------:R-:W-:Y:S01]  /*4660*/  LOP3.LUT R0, R0, 0x7f800000, RZ, 0xfc, !PT ;  /* 0x7f80000000007812 */ /* 0x000fe200078efcff */
[----:B------:R-:W-:Y:S06]  /*4670*/  BRA `(.L_x_144) ;  /* 0x0000000000147947 */ /* 0x000fec0003800000 */
.L_x_138:
[----:B------:R-:W-:Y:S01]  /*4680*/  LOP3.LUT R0, R3, 0x80000000, R0, 0x48, !PT ;  /* 0x8000000003007812 */ /* 0x000fe200078e4800 */
[----:B------:R-:W-:Y:S06]  /*4690*/  BRA `(.L_x_144) ;  /* 0x00000000000c7947 */ /* 0x000fec0003800000 */
.L_x_137:
[----:B------:R-:W0:Y:S01]  /*46a0*/  MUFU.RSQ R0, -QNAN ;  /* 0xffc0000000007908 */ /* 0x000e220000001400 */
[----:B------:R-:W-:Y:S05]  /*46b0*/  BRA `(.L_x_144) ;  /* 0x0000000000047947 */ /* 0x000fea0003800000 */
.L_x_136:
[----:B------:R-:W-:-:S07]  /*46c0*/  FADD.FTZ R0, R24, R3 ;  /* 0x0000000318007221 */ /* 0x000fce0000010000 */
.L_x_144:
[----:B------:R-:W-:Y:S05]  /*46d0*/  BSYNC.RECONVERGENT B2 ;  /* 0x0000000000027941 */ /* 0x000fea0003800200 */
.L_x_134:
[----:B------:R-:W-:Y:S02]  /*46e0*/  IMAD.MOV.U32 R3, RZ, RZ, 0x0 ;  /* 0x00000000ff037424 */ /* 0x000fe400078e00ff */
[----:B0-----:R-:W-:Y:S02]  /*46f0*/  IMAD.MOV.U32 R7, RZ, RZ, R0 ;  /* 0x000000ffff077224 */ /* 0x001fe400078e0000 */
[----:B------:R-:W-:Y:S05]  /*4700*/  RET.REL.NODEC R2 `(_Z6kernelPcS_S_S_PfmmmmmiiS0_S_S0_miiiiff) ;  /* 0xffffffb8023c7950 */ /* 0x000fea0003c3ffff */
.L_x_145:
[----:B------:R-:W-:-:S00]  /*4710*/  BRA `(.L_x_145) ;  /* 0xfffffffc00fc7947 */ /* 0x000fc0000383ffff */
[----:B------:R-:W-:-:S00]  /*4720*/  NOP ;  /* 0x0000000000007918 */ /* 0x000fc00000000000 */
        /* <DEDUP_REMOVED lines=13> */
.L_x_146:


//--------------------- .nv.global.init           --------------------------
	.section	.nv.global.init,"aw",@progbits
.nv.global.init:
	.type		$str$1,@object
	.size		$str$1,($str - $str$1)
$str$1:
        /*0000*/ 	.byte	0x65, 0x72, 0x72, 0x6f, 0x72, 0x00
	.type		$str,@object
	.size		$str,($str$2 - $str)
$str:
        /*0006*/ 	.byte	0x65, 0x72, 0x72, 0x6f, 0x72, 0x0a, 0x00
	.type		$str$2,@object
	.size		$str$2,(.L_2 - $str$2)
$str$2:
        /*000d*/ 	.byte	0x75, 0x6e, 0x64, 0x65, 0x66, 0x69, 0x6e, 0x65, 0x0a, 0x00
.L_2:


//--------------------- .nv.shared._Z6kernelPcS_S_S_PfmmmmmiiS0_S_S0_miiiiff --------------------------
	.section	.nv.shared._Z6kernelPcS_S_S_PfmmmmmiiS0_S_S0_miiiiff,"aw",@nobits
	.sectionflags	@""
	.align	16
	.zero		1024


//--------------------- .nv.shared.reserved.0     --------------------------
	.section	.nv.shared.reserved.0,"aw",@nobits
	.weak		__nv_reservedSMEM_offset_0_alias
	.size		__nv_reservedSMEM_offset_0_alias, 0, 64
	.other		__nv_reservedSMEM_offset_0_alias,@"STO_CUDA_RESERVED_SHARED STV_DEFAULT"
__nv_reservedSMEM_offset_0_alias:
	.zero		0
	.zero		64


//--------------------- .nv.constant0._Z6kernelPcS_S_S_PfmmmmmiiS0_S_S0_miiiiff --------------------------
	.section	.nv.constant0._Z6kernelPcS_S_S_PfmmmmmiiS0_S_S0_miiiiff,"a",@progbits
	.sectionflags	@""
	.align	4
.nv.constant0._Z6kernelPcS_S_S_PfmmmmmiiS0_S_S0_miiiiff:
	.zero		1040


//--------------------- SYMBOLS --------------------------

	.type		.nv.reservedSmem.offset0,@object
	.size		.nv.reservedSmem.offset0,0x4
	.type		.nv.reservedSmem.cap,@object
	.size		.nv.reservedSmem.cap,0x4
	.type		vprintf,@function
	.type		malloc,@function
	.type		free,@function
